// auto-generated by cutlass_sweep.gemm — config: {"arch": "sm_100", "cluster_m": 4, "cluster_n": 1, "dtype": "fp16", "dtype_b": "fp16", "layout": "nt", "stages": 0, "tile_k": 128, "tile_m": 64, "tile_n": 64}
#include "cutlass/cutlass.h"
#include "cutlass/gemm/collective/collective_builder.hpp"
#include "cutlass/gemm/device/gemm_universal_adapter.h"
#include "cutlass/gemm/kernel/gemm_universal.hpp"
#include "cutlass/epilogue/collective/collective_builder.hpp"

using ElemA = cutlass::half_t;
using ElemB = cutlass::half_t;
using ElemCD = cutlass::half_t;
using Acc  = float;
using TileShape    = cute::Shape<cute::_64, cute::_64, cute::_128>;
using ClusterShape = cute::Shape<cute::_4, cute::_1, cute::_1>;

using CollectiveEpilogue = typename cutlass::epilogue::collective::CollectiveBuilder<
    cutlass::arch::Sm100, cutlass::arch::OpClassTensorOp,
    TileShape, ClusterShape,
    cutlass::epilogue::collective::EpilogueTileAuto,
    Acc, Acc,
    ElemCD, cutlass::layout::RowMajor, 128 / cutlass::sizeof_bits<ElemCD>::value,
    ElemCD, cutlass::layout::RowMajor, 128 / cutlass::sizeof_bits<ElemCD>::value,
    cutlass::epilogue::collective::EpilogueScheduleAuto
  >::CollectiveOp;

using CollectiveMainloop = typename cutlass::gemm::collective::CollectiveBuilder<
    cutlass::arch::Sm100, cutlass::arch::OpClassTensorOp,
    ElemA, cutlass::layout::RowMajor, 128 / cutlass::sizeof_bits<ElemA>::value,
    ElemB, cutlass::layout::ColumnMajor, 128 / cutlass::sizeof_bits<ElemB>::value,
    Acc,
    TileShape, ClusterShape,
    cutlass::gemm::collective::StageCountAutoCarveout<static_cast<int>(sizeof(typename CollectiveEpilogue::SharedStorage))>,
    cutlass::gemm::collective::KernelScheduleAuto
  >::CollectiveOp;

using GemmKernel = cutlass::gemm::kernel::GemmUniversal<
    cute::Shape<int,int,int,int>,
    CollectiveMainloop,
    CollectiveEpilogue
>;
using Gemm = cutlass::gemm::device::GemmUniversalAdapter<GemmKernel>;

// Force the device kernel symbol into the cubin without needing a host main.
auto* _anchor = &cutlass::device_kernel<GemmKernel>;


// ===== COMPILED SASS (sm_100a) =====

	.target	sm_100a

	.elftype	@"ET_EXEC"


//--------------------- .note.nv.tkinfo           --------------------------
	.section	.note.nv.tkinfo,"",@"SHT_NOTE"
	.sectionflags	@"SHF_NOTE_NV_TKINFO"
	.tkinfo
        /*0018*/ 	.word	0x00000002
        /*0030*/ 	.string	""
        /*0030*/ 	.string	"ptxas"
        /*0030*/ 	.string	"Cuda compilation tools, release 13.0, V13.0.88"
        /*0030*/ 	.string	"Build cuda_13.0.r13.0/compiler.36424714_0"
        /*0030*/ 	.string	"-arch sm_100a -m 64 "



//--------------------- .note.nv.cuinfo           --------------------------
	.section	.note.nv.cuinfo,"",@"SHT_NOTE"
	.sectionflags	@"SHF_NOTE_NV_CUINFO"
        /*0018*/ 	.short	0x0002
        /*001a*/ 	.short	0x0064
        /*001c*/ 	.short	0x0082
	.zero		2


//--------------------- .nv.info                  --------------------------
	.section	.nv.info,"",@"SHT_CUDA_INFO"
	.align	4


	//----- nvinfo : EIATTR_REGCOUNT
	.align		4
        /*0000*/ 	.byte	0x04, 0x2f
        /*0002*/ 	.short	(.L_19 - .L_18)
	.align		4
.L_18:
        /*0004*/ 	.word	index@(_ZN7cutlass13device_kernelINS_4gemm6kernel13GemmUniversalIN4cute5tupleIJiiiiEEENS1_10collective13CollectiveMmaINS1_35MainloopSm100TmaUmmaWarpSpecializedILi6ELi2ELi4ENS5_IJNS4_1CILi4EEENSA_ILi1EEESC_EEEEENS5_IJNSA_ILi64EEESF_NSA_ILi128EEEEEENS_6half_tENS5_IJlSC_lEEESI_SJ_NS4_8TiledMMAINS4_8MMA_AtomIJNS4_20SM100_MMA_F16BF16_SSISI_SI_fLi64ELi64ELNS4_4UMMA5MajorE0ELSO_0ELNSN_7ScaleInE0ELSP_0EEEEEENS4_6LayoutINS5_IJSC_SC_SC_EEENS5_IJNSA_ILi0EEESU_SU_EEEEENS5_IJNS4_10UnderscoreESX_SX_EEEEENS4_13SM90_TMA_LOADENS4_14ComposedLayoutINS4_7SwizzleILi3ELi4ELi3EEENS4_18smem_ptr_flag_bitsILi16EEENSS_INS5_IJNSA_ILi8EEESF_EEENS5_IJSF_SC_EEEEEEEvNS4_8identityENS4_23SM90_TMA_LOAD_MULTICASTES1A_vS1B_EENS_8epilogue10collective18CollectiveEpilogueINS1E_23Sm100TmaWarpSpecializedILi3ELi2ELi16ELb1ELb0EEEJSH_NS5_IJNSS_ISF_SC_EENSS_INSA_ILi32EEESC_EEEEESI_SJ_SI_SJ_NS1E_6fusion15FusionCallbacksIS1I_NS1N_17LinearCombinationISI_fSI_fLNS_15FloatRoundStyleE2EEESH_S1M_JEEENS4_5SM1004TMEM4LOAD26SM100_TMEM_LOAD_16dp256b4xES10_NS11_INS12_ILi2ELi4ELi3EEES15_NSS_INS5_IJS16_S1K_EEENS5_IJS1K_SC_EEEEEEENS4_17SM75_U32x4_LDSM_NENS4_14SM90_TMA_STOREES21_NS4_17SM90_U32x4_STSM_NENS4_39AutoVectorizingCopyWithAssumedAlignmentILi128EEEEEEvvEEEEvNT_6ParamsE)
        /*0008*/ 	.word	0x00000045


	//----- nvinfo : EIATTR_FRAME_SIZE
	.align		4
.L_19:
        /*000c*/ 	.byte	0x04, 0x11
        /*000e*/ 	.short	(.L_21 - .L_20)
	.align		4
.L_20:
        /*0010*/ 	.word	index@($__internal_2_$__cuda_sm10x_tcgen05_guardrail_trap_unallocated_columns_being_dealloced)
        /*0014*/ 	.word	0x00000000


	//----- nvinfo : EIATTR_FRAME_SIZE
	.align		4
.L_21:
        /*0018*/ 	.byte	0x04, 0x11
        /*001a*/ 	.short	(.L_23 - .L_22)
	.align		4
.L_22:
        /*001c*/ 	.word	index@($__internal_1_$__cuda_sm10x_tcgen05_guardrail_trap_phase_invalid_during_alloc)
        /*0020*/ 	.word	0x00000000


	//----- nvinfo : EIATTR_FRAME_SIZE
	.align		4
.L_23:
        /*0024*/ 	.byte	0x04, 0x11
        /*0026*/ 	.short	(.L_25 - .L_24)
	.align		4
.L_24:
        /*0028*/ 	.word	index@($__internal_0_$__cuda_sm10x_tcgen05_guardrail_trap_col_being_dealloced_not_returned_by_alloc)
        /*002c*/ 	.word	0x00000000


	//----- nvinfo : EIATTR_FRAME_SIZE
	.align		4
.L_25:
        /*0030*/ 	.byte	0x04, 0x11
        /*0032*/ 	.short	(.L_27 - .L_26)
	.align		4
.L_26:
        /*0034*/ 	.word	index@(_ZN7cutlass13device_kernelINS_4gemm6kernel13GemmUniversalIN4cute5tupleIJiiiiEEENS1_10collective13CollectiveMmaINS1_35MainloopSm100TmaUmmaWarpSpecializedILi6ELi2ELi4ENS5_IJNS4_1CILi4EEENSA_ILi1EEESC_EEEEENS5_IJNSA_ILi64EEESF_NSA_ILi128EEEEEENS_6half_tENS5_IJlSC_lEEESI_SJ_NS4_8TiledMMAINS4_8MMA_AtomIJNS4_20SM100_MMA_F16BF16_SSISI_SI_fLi64ELi64ELNS4_4UMMA5MajorE0ELSO_0ELNSN_7ScaleInE0ELSP_0EEEEEENS4_6LayoutINS5_IJSC_SC_SC_EEENS5_IJNSA_ILi0EEESU_SU_EEEEENS5_IJNS4_10UnderscoreESX_SX_EEEEENS4_13SM90_TMA_LOADENS4_14ComposedLayoutINS4_7SwizzleILi3ELi4ELi3EEENS4_18smem_ptr_flag_bitsILi16EEENSS_INS5_IJNSA_ILi8EEESF_EEENS5_IJSF_SC_EEEEEEEvNS4_8identityENS4_23SM90_TMA_LOAD_MULTICASTES1A_vS1B_EENS_8epilogue10collective18CollectiveEpilogueINS1E_23Sm100TmaWarpSpecializedILi3ELi2ELi16ELb1ELb0EEEJSH_NS5_IJNSS_ISF_SC_EENSS_INSA_ILi32EEESC_EEEEESI_SJ_SI_SJ_NS1E_6fusion15FusionCallbacksIS1I_NS1N_17LinearCombinationISI_fSI_fLNS_15FloatRoundStyleE2EEESH_S1M_JEEENS4_5SM1004TMEM4LOAD26SM100_TMEM_LOAD_16dp256b4xES10_NS11_INS12_ILi2ELi4ELi3EEES15_NSS_INS5_IJS16_S1K_EEENS5_IJS1K_SC_EEEEEEENS4_17SM75_U32x4_LDSM_NENS4_14SM90_TMA_STOREES21_NS4_17SM90_U32x4_STSM_NENS4_39AutoVectorizingCopyWithAssumedAlignmentILi128EEEEEEvvEEEEvNT_6ParamsE)
        /*0038*/ 	.word	0x00000000


	//----- nvinfo : EIATTR_MIN_STACK_SIZE
	.align		4
.L_27:
        /*003c*/ 	.byte	0x04, 0x12
        /*003e*/ 	.short	(.L_29 - .L_28)
	.align		4
.L_28:
        /*0040*/ 	.word	index@(_ZN7cutlass13device_kernelINS_4gemm6kernel13GemmUniversalIN4cute5tupleIJiiiiEEENS1_10collective13CollectiveMmaINS1_35MainloopSm100TmaUmmaWarpSpecializedILi6ELi2ELi4ENS5_IJNS4_1CILi4EEENSA_ILi1EEESC_EEEEENS5_IJNSA_ILi64EEESF_NSA_ILi128EEEEEENS_6half_tENS5_IJlSC_lEEESI_SJ_NS4_8TiledMMAINS4_8MMA_AtomIJNS4_20SM100_MMA_F16BF16_SSISI_SI_fLi64ELi64ELNS4_4UMMA5MajorE0ELSO_0ELNSN_7ScaleInE0ELSP_0EEEEEENS4_6LayoutINS5_IJSC_SC_SC_EEENS5_IJNSA_ILi0EEESU_SU_EEEEENS5_IJNS4_10UnderscoreESX_SX_EEEEENS4_13SM90_TMA_LOADENS4_14ComposedLayoutINS4_7SwizzleILi3ELi4ELi3EEENS4_18smem_ptr_flag_bitsILi16EEENSS_INS5_IJNSA_ILi8EEESF_EEENS5_IJSF_SC_EEEEEEEvNS4_8identityENS4_23SM90_TMA_LOAD_MULTICASTES1A_vS1B_EENS_8epilogue10collective18CollectiveEpilogueINS1E_23Sm100TmaWarpSpecializedILi3ELi2ELi16ELb1ELb0EEEJSH_NS5_IJNSS_ISF_SC_EENSS_INSA_ILi32EEESC_EEEEESI_SJ_SI_SJ_NS1E_6fusion15FusionCallbacksIS1I_NS1N_17LinearCombinationISI_fSI_fLNS_15FloatRoundStyleE2EEESH_S1M_JEEENS4_5SM1004TMEM4LOAD26SM100_TMEM_LOAD_16dp256b4xES10_NS11_INS12_ILi2ELi4ELi3EEES15_NSS_INS5_IJS16_S1K_EEENS5_IJS1K_SC_EEEEEEENS4_17SM75_U32x4_LDSM_NENS4_14SM90_TMA_STOREES21_NS4_17SM90_U32x4_STSM_NENS4_39AutoVectorizingCopyWithAssumedAlignmentILi128EEEEEEvvEEEEvNT_6ParamsE)
        /*0044*/ 	.word	0x00000000
.L_29:


//--------------------- .nv.compat                --------------------------
	.section	.nv.compat,"",@"SHT_CUDA_COMPAT_INFO"
	.align	4
        /*0000*/ 	.byte	0x02, 0x09, 0x01, 0x00, 0x02, 0x02, 0x02, 0x00, 0x02, 0x05, 0x05, 0x00, 0x03, 0x07, 0x01, 0x01
        /*0010*/ 	.byte	0x02, 0x03, 0x01, 0x00, 0x02, 0x06, 0x01, 0x00, 0x04, 0x0b, 0x08, 0x00, 0x09, 0x00, 0x00, 0x00
        /*0020*/ 	.byte	0x00, 0x00, 0x00, 0x00


//--------------------- .nv.info._ZN7cutlass13device_kernelINS_4gemm6kernel13GemmUniversalIN4cute5tupleIJiiiiEEENS1_10collective13CollectiveMmaINS1_35MainloopSm100TmaUmmaWarpSpecializedILi6ELi2ELi4ENS5_IJNS4_1CILi4EEENSA_ILi1EEESC_EEEEENS5_IJNSA_ILi64EEESF_NSA_ILi128EEEEEENS_6half_tENS5_IJlSC_lEEESI_SJ_NS4_8TiledMMAINS4_8MMA_AtomIJNS4_20SM100_MMA_F16BF16_SSISI_SI_fLi64ELi64ELNS4_4UMMA5MajorE0ELSO_0ELNSN_7ScaleInE0ELSP_0EEEEEENS4_6LayoutINS5_IJSC_SC_SC_EEENS5_IJNSA_ILi0EEESU_SU_EEEEENS5_IJNS4_10UnderscoreESX_SX_EEEEENS4_13SM90_TMA_LOADENS4_14ComposedLayoutINS4_7SwizzleILi3ELi4ELi3EEENS4_18smem_ptr_flag_bitsILi16EEENSS_INS5_IJNSA_ILi8EEESF_EEENS5_IJSF_SC_EEEEEEEvNS4_8identityENS4_23SM90_TMA_LOAD_MULTICASTES1A_vS1B_EENS_8epilogue10collective18CollectiveEpilogueINS1E_23Sm100TmaWarpSpecializedILi3ELi2ELi16ELb1ELb0EEEJSH_NS5_IJNSS_ISF_SC_EENSS_INSA_ILi32EEESC_EEEEESI_SJ_SI_SJ_NS1E_6fusion15FusionCallbacksIS1I_NS1N_17LinearCombinationISI_fSI_fLNS_15FloatRoundStyleE2EEESH_S1M_JEEENS4_5SM1004TMEM4LOAD26SM100_TMEM_LOAD_16dp256b4xES10_NS11_INS12_ILi2ELi4ELi3EEES15_NSS_INS5_IJS16_S1K_EEENS5_IJS1K_SC_EEEEEEENS4_17SM75_U32x4_LDSM_NENS4_14SM90_TMA_STOREES21_NS4_17SM90_U32x4_STSM_NENS4_39AutoVectorizingCopyWithAssumedAlignmentILi128EEEEEEvvEEEEvNT_6ParamsE --------------------------
	.section	.nv.info._ZN7cutlass13device_kernelINS_4gemm6kernel13GemmUniversalIN4cute5tupleIJiiiiEEENS1_10collective13CollectiveMmaINS1_35MainloopSm100TmaUmmaWarpSpecializedILi6ELi2ELi4ENS5_IJNS4_1CILi4EEENSA_ILi1EEESC_EEEEENS5_IJNSA_ILi64EEESF_NSA_ILi128EEEEEENS_6half_tENS5_IJlSC_lEEESI_SJ_NS4_8TiledMMAINS4_8MMA_AtomIJNS4_20SM100_MMA_F16BF16_SSISI_SI_fLi64ELi64ELNS4_4UMMA5MajorE0ELSO_0ELNSN_7ScaleInE0ELSP_0EEEEEENS4_6LayoutINS5_IJSC_SC_SC_EEENS5_IJNSA_ILi0EEESU_SU_EEEEENS5_IJNS4_10UnderscoreESX_SX_EEEEENS4_13SM90_TMA_LOADENS4_14ComposedLayoutINS4_7SwizzleILi3ELi4ELi3EEENS4_18smem_ptr_flag_bitsILi16EEENSS_INS5_IJNSA_ILi8EEESF_EEENS5_IJSF_SC_EEEEEEEvNS4_8identityENS4_23SM90_TMA_LOAD_MULTICASTES1A_vS1B_EENS_8epilogue10collective18CollectiveEpilogueINS1E_23Sm100TmaWarpSpecializedILi3ELi2ELi16ELb1ELb0EEEJSH_NS5_IJNSS_ISF_SC_EENSS_INSA_ILi32EEESC_EEEEESI_SJ_SI_SJ_NS1E_6fusion15FusionCallbacksIS1I_NS1N_17LinearCombinationISI_fSI_fLNS_15FloatRoundStyleE2EEESH_S1M_JEEENS4_5SM1004TMEM4LOAD26SM100_TMEM_LOAD_16dp256b4xES10_NS11_INS12_ILi2ELi4ELi3EEES15_NSS_INS5_IJS16_S1K_EEENS5_IJS1K_SC_EEEEEEENS4_17SM75_U32x4_LDSM_NENS4_14SM90_TMA_STOREES21_NS4_17SM90_U32x4_STSM_NENS4_39AutoVectorizingCopyWithAssumedAlignmentILi128EEEEEEvvEEEEvNT_6ParamsE,"",@"SHT_CUDA_INFO"
	.sectionflags	@""
	.align	4


	//----- nvinfo : EIATTR_CUDA_API_VERSION
	.align		4
        /*0000*/ 	.byte	0x04, 0x37
        /*0002*/ 	.short	(.L_31 - .L_30)
.L_30:
        /*0004*/ 	.word	0x00000082


	//----- nvinfo : EIATTR_KPARAM_INFO
	.align		4
.L_31:
        /*0008*/ 	.byte	0x04, 0x17
        /*000a*/ 	.short	(.L_33 - .L_32)
.L_32:
        /*000c*/ 	.word	0x00000000
        /*0010*/ 	.short	0x0000
        /*0012*/ 	.short	0x0000
        /*0014*/ 	.byte	0x00, 0xf0, 0x01, 0x20


	//----- nvinfo : EIATTR_AT_ENTRY_FRAGMENTS
	.align		4
.L_33:
        /*0018*/ 	.byte	0x04, 0x4f
        /*001a*/ 	.short	(.L_35 - .L_34)


	//   ....[0]....
.L_34:
        /*001c*/ 	.word	0x00000006


	//----- nvinfo : EIATTR_RESERVED_SMEM_USED
	.align		4
.L_35:
        /*0020*/ 	.byte	0x01, 0x41
	.zero		2


	//----- nvinfo : EIATTR_SPARSE_MMA_MASK
	.align		4
        /*0024*/ 	.byte	0x03, 0x50
        /*0026*/ 	.short	0x0000


	//----- nvinfo : EIATTR_TCGEN05_1CTA_USED
	.align		4
        /*0028*/ 	.byte	0x01, 0x51
	.zero		2


	//----- nvinfo : EIATTR_MAXREG_COUNT
	.align		4
        /*002c*/ 	.byte	0x03, 0x1b
        /*002e*/ 	.short	0x00ff


	//----- nvinfo : EIATTR_NUM_BARRIERS
	.align		4
        /*0030*/ 	.byte	0x02, 0x4c
        /*0032*/ 	.byte	0x07
	.zero		1


	//----- nvinfo : EIATTR_EXTERNS
	.align		4
        /*0034*/ 	.byte	0x04, 0x0f
        /*0036*/ 	.short	(.L_37 - .L_36)


	//   ....[0]....
	.align		4
.L_36:
        /*0038*/ 	.word	index@(__assertfail)


	//----- nvinfo : EIATTR_MERCURY_ISA_VERSION
	.align		4
.L_37:
        /*003c*/ 	.byte	0x03, 0x5f
        /*003e*/ 	.short	0x0101


	//----- nvinfo : EIATTR_INT_WARP_WIDE_INSTR_OFFSETS
	.align		4
        /*0040*/ 	.byte	0x04, 0x31
        /*0042*/ 	.short	(.L_39 - .L_38)


	//   ....[0]....
.L_38:
        /*0044*/ 	.word	0x000041b0


	//   ....[1]....
        /*0048*/ 	.word	0x000041e0


	//   ....[2]....
        /*004c*/ 	.word	0x00004200


	//   ....[3]....
        /*0050*/ 	.word	0x00004d80


	//   ....[4]....
        /*0054*/ 	.word	0x00004ea0


	//   ....[5]....
        /*0058*/ 	.word	0x00004ff0


	//   ....[6]....
        /*005c*/ 	.word	0x00005110


	//----- nvinfo : EIATTR_COOP_GROUP_MASK_REGIDS
	.align		4
.L_39:
        /*0060*/ 	.byte	0x04, 0x29
        /*0062*/ 	.short	(.L_41 - .L_40)


	//   ....[0]....
.L_40:
        /*0064*/ 	.word	0xffffffff


	//   ....[1]....
        /*0068*/ 	.word	0xffffffff


	//   ....[2]....
        /*006c*/ 	.word	0xffffffff


	//   ....[3]....
        /*0070*/ 	.word	0xffffffff


	//   ....[4]....
        /*0074*/ 	.word	0xffffffff


	//   ....[5]....
        /*0078*/ 	.word	0xffffffff


	//   ....[6]....
        /*007c*/ 	.word	0xffffffff


	//   ....[7]....
        /*0080*/ 	.word	0xffffffff


	//   ....[8]....
        /*0084*/ 	.word	0xffffffff


	//   ....[9]....
        /*0088*/ 	.word	0xffffffff


	//   ....[10]....
        /*008c*/ 	.word	0xffffffff


	//   ....[11]....
        /*0090*/ 	.word	0xffffffff


	//   ....[12]....
        /*0094*/ 	.word	0xffffffff


	//   ....[13]....
        /*0098*/ 	.word	0xffffffff


	//----- nvinfo : EIATTR_COOP_GROUP_INSTR_OFFSETS
	.align		4
.L_41:
        /*009c*/ 	.byte	0x04, 0x28
        /*009e*/ 	.short	(.L_43 - .L_42)


	//   ....[0]....
.L_42:
        /*00a0*/ 	.word	0x00000080


	//   ....[1]....
        /*00a4*/ 	.word	0x000004f0


	//   ....[2]....
        /*00a8*/ 	.word	0x000006d0


	//   ....[3]....
        /*00ac*/ 	.word	0x00000850


	//   ....[4]....
        /*00b0*/ 	.word	0x00000950


	//   ....[5]....
        /*00b4*/ 	.word	0x00000ac0


	//   ....[6]....
        /*00b8*/ 	.word	0x00000c60


	//   ....[7]....
        /*00bc*/ 	.word	0x00000e10


	//   ....[8]....
        /*00c0*/ 	.word	0x00002200


	//   ....[9]....
        /*00c4*/ 	.word	0x000031e0


	//   ....[10]....
        /*00c8*/ 	.word	0x000033f0


	//   ....[11]....
        /*00cc*/ 	.word	0x00003420


	//   ....[12]....
        /*00d0*/ 	.word	0x00004090


	//   ....[13]....
        /*00d4*/ 	.word	0x000042c0


	//----- nvinfo : EIATTR_VRC_CTA_INIT_COUNT
	.align		4
.L_43:
        /*00d8*/ 	.byte	0x02, 0x4a
        /*00da*/ 	.byte	0x80
	.zero		1


	//----- nvinfo : EIATTR_SYSCALL_OFFSETS
	.align		4
        /*00dc*/ 	.byte	0x04, 0x46
        /*00de*/ 	.short	(.L_45 - .L_44)


	//   ....[0]....
.L_44:
        /*00e0*/ 	.word	0x00005e30


	//   ....[1]....
        /*00e4*/ 	.word	0x00005f20


	//   ....[2]....
        /*00e8*/ 	.word	0x00006760


	//   ....[3]....
        /*00ec*/ 	.word	0x000070b0


	//----- nvinfo : EIATTR_MBARRIER_INSTR_OFFSETS
	.align		4
.L_45:
        /*00f0*/ 	.byte	0x04, 0x39
        /*00f2*/ 	.short	(.L_47 - .L_46)


	//   ....[0]....
.L_46:
        /*00f4*/ 	.word	0x00000600
        /*00f8*/ 	.word	0x000000ff
        /*00fc*/ 	.word	0x00000000
        /*0100*/ 	.short	0x0100
        /*0102*/ 	.byte	0x04
	.zero		1


	//   ....[1]....
        /*0104*/ 	.word	0x00000610
        /*0108*/ 	.word	0x000000ff
        /*010c*/ 	.word	0x00000030
        /*0110*/ 	.short	0x0100
        /*0112*/ 	.byte	0x04
	.zero		1


	//   ....[2]....
        /*0114*/ 	.word	0x00000620
        /*0118*/ 	.word	0x000000ff
        /*011c*/ 	.word	0x00000008
        /*0120*/ 	.short	0x0100
        /*0122*/ 	.byte	0x04
	.zero		1


	//   ....[3]....
        /*0124*/ 	.word	0x00000630
        /*0128*/ 	.word	0x000000ff
        /*012c*/ 	.word	0x00000038
        /*0130*/ 	.short	0x0100
        /*0132*/ 	.byte	0x04
	.zero		1


	//   ....[4]....
        /*0134*/ 	.word	0x00000640
        /*0138*/ 	.word	0x000000ff
        /*013c*/ 	.word	0x00000010
        /*0140*/ 	.short	0x0100
        /*0142*/ 	.byte	0x04
	.zero		1


	//   ....[5]....
        /*0144*/ 	.word	0x00000650
        /*0148*/ 	.word	0x000000ff
        /*014c*/ 	.word	0x00000040
        /*0150*/ 	.short	0x0100
        /*0152*/ 	.byte	0x04
	.zero		1


	//   ....[6]....
        /*0154*/ 	.word	0x00000660
        /*0158*/ 	.word	0x000000ff
        /*015c*/ 	.word	0x00000018
        /*0160*/ 	.short	0x0100
        /*0162*/ 	.byte	0x04
	.zero		1


	//   ....[7]....
        /*0164*/ 	.word	0x00000670
        /*0168*/ 	.word	0x000000ff
        /*016c*/ 	.word	0x00000048
        /*0170*/ 	.short	0x0100
        /*0172*/ 	.byte	0x04
	.zero		1


	//   ....[8]....
        /*0174*/ 	.word	0x00000680
        /*0178*/ 	.word	0x000000ff
        /*017c*/ 	.word	0x00000020
        /*0180*/ 	.short	0x0100
        /*0182*/ 	.byte	0x04
	.zero		1


	//   ....[9]....
        /*0184*/ 	.word	0x00000690
        /*0188*/ 	.word	0x000000ff
        /*018c*/ 	.word	0x00000050
        /*0190*/ 	.short	0x0100
        /*0192*/ 	.byte	0x04
	.zero		1


	//   ....[10]....
        /*0194*/ 	.word	0x000006a0
        /*0198*/ 	.word	0x000000ff
        /*019c*/ 	.word	0x00000028
        /*01a0*/ 	.short	0x0100
        /*01a2*/ 	.byte	0x04
	.zero		1


	//   ....[11]....
        /*01a4*/ 	.word	0x000006b0
        /*01a8*/ 	.word	0x000000ff
        /*01ac*/ 	.word	0x00000058
        /*01b0*/ 	.short	0x0100
        /*01b2*/ 	.byte	0x04
	.zero		1


	//   ....[12]....
        /*01b4*/ 	.word	0x000007e0
        /*01b8*/ 	.word	0x000000ff
        /*01bc*/ 	.word	0x00000060
        /*01c0*/ 	.short	0x0100
        /*01c2*/ 	.byte	0x04
	.zero		1


	//   ....[13]....
        /*01c4*/ 	.word	0x000007f0
        /*01c8*/ 	.word	0x000000ff
        /*01cc*/ 	.word	0x00000078
        /*01d0*/ 	.short	0x0100
        /*01d2*/ 	.byte	0x04
	.zero		1


	//   ....[14]....
        /*01d4*/ 	.word	0x00000800
        /*01d8*/ 	.word	0x000000ff
        /*01dc*/ 	.word	0x00000068
        /*01e0*/ 	.short	0x0100
        /*01e2*/ 	.byte	0x04
	.zero		1


	//   ....[15]....
        /*01e4*/ 	.word	0x00000810
        /*01e8*/ 	.word	0x000000ff
        /*01ec*/ 	.word	0x00000080
        /*01f0*/ 	.short	0x0100
        /*01f2*/ 	.byte	0x04
	.zero		1


	//   ....[16]....
        /*01f4*/ 	.word	0x00000820
        /*01f8*/ 	.word	0x000000ff
        /*01fc*/ 	.word	0x00000070
        /*0200*/ 	.short	0x0100
        /*0202*/ 	.byte	0x04
	.zero		1


	//   ....[17]....
        /*0204*/ 	.word	0x00000830
        /*0208*/ 	.word	0x000000ff
        /*020c*/ 	.word	0x00000088
        /*0210*/ 	.short	0x0100
        /*0212*/ 	.byte	0x04
	.zero		1


	//   ....[18]....
        /*0214*/ 	.word	0x00000920
        /*0218*/ 	.word	0x000000ff
        /*021c*/ 	.word	0x00000090
        /*0220*/ 	.short	0x0100
        /*0222*/ 	.byte	0x06
	.zero		1


	//   ....[19]....
        /*0224*/ 	.word	0x00000930
        /*0228*/ 	.word	0x000000ff
        /*022c*/ 	.word	0x00000098
        /*0230*/ 	.short	0x0100
        /*0232*/ 	.byte	0x06
	.zero		1


	//   ....[20]....
        /*0234*/ 	.word	0x00000a70
        /*0238*/ 	.word	0x000000ff
        /*023c*/ 	.word	0x000000a0
        /*0240*/ 	.short	0x0100
        /*0242*/ 	.byte	0x06
	.zero		1


	//   ....[21]....
        /*0244*/ 	.word	0x00000a80
        /*0248*/ 	.word	0x000000ff
        /*024c*/ 	.word	0x000000b0
        /*0250*/ 	.short	0x0100
        /*0252*/ 	.byte	0x06
	.zero		1


	//   ....[22]....
        /*0254*/ 	.word	0x00000a90
        /*0258*/ 	.word	0x000000ff
        /*025c*/ 	.word	0x000000a8
        /*0260*/ 	.short	0x0100
        /*0262*/ 	.byte	0x06
	.zero		1


	//   ....[23]....
        /*0264*/ 	.word	0x00000aa0
        /*0268*/ 	.word	0x000000ff
        /*026c*/ 	.word	0x000000b8
        /*0270*/ 	.short	0x0100
        /*0272*/ 	.byte	0x06
	.zero		1


	//   ....[24]....
        /*0274*/ 	.word	0x00000bd0
        /*0278*/ 	.word	0x000000ff
        /*027c*/ 	.word	0x000000c0
        /*0280*/ 	.short	0x0100
        /*0282*/ 	.byte	0x04
	.zero		1


	//   ....[25]....
        /*0284*/ 	.word	0x00000be0
        /*0288*/ 	.word	0x000000ff
        /*028c*/ 	.word	0x000000e0
        /*0290*/ 	.short	0x0100
        /*0292*/ 	.byte	0x04
	.zero		1


	//   ....[26]....
        /*0294*/ 	.word	0x00000bf0
        /*0298*/ 	.word	0x000000ff
        /*029c*/ 	.word	0x000000c8
        /*02a0*/ 	.short	0x0100
        /*02a2*/ 	.byte	0x04
	.zero		1


	//   ....[27]....
        /*02a4*/ 	.word	0x00000c00
        /*02a8*/ 	.word	0x000000ff
        /*02ac*/ 	.word	0x000000e8
        /*02b0*/ 	.short	0x0100
        /*02b2*/ 	.byte	0x04
	.zero		1


	//   ....[28]....
        /*02b4*/ 	.word	0x00000c10
        /*02b8*/ 	.word	0x000000ff
        /*02bc*/ 	.word	0x000000d0
        /*02c0*/ 	.short	0x0100
        /*02c2*/ 	.byte	0x04
	.zero		1


	//   ....[29]....
        /*02c4*/ 	.word	0x00000c20
        /*02c8*/ 	.word	0x000000ff
        /*02cc*/ 	.word	0x000000f0
        /*02d0*/ 	.short	0x0100
        /*02d2*/ 	.byte	0x04
	.zero		1


	//   ....[30]....
        /*02d4*/ 	.word	0x00000c30
        /*02d8*/ 	.word	0x000000ff
        /*02dc*/ 	.word	0x000000d8
        /*02e0*/ 	.short	0x0100
        /*02e2*/ 	.byte	0x04
	.zero		1


	//   ....[31]....
        /*02e4*/ 	.word	0x00000c40
        /*02e8*/ 	.word	0x000000ff
        /*02ec*/ 	.word	0x000000f8
        /*02f0*/ 	.short	0x0100
        /*02f2*/ 	.byte	0x04
	.zero		1


	//   ....[32]....
        /*02f4*/ 	.word	0x00000d30
        /*02f8*/ 	.word	0x000000ff
        /*02fc*/ 	.word	0x00000100
        /*0300*/ 	.short	0x0100
        /*0302*/ 	.byte	0x04
	.zero		1


	//   ....[33]....
        /*0304*/ 	.word	0x00000d40
        /*0308*/ 	.word	0x000000ff
        /*030c*/ 	.word	0x00000110
        /*0310*/ 	.short	0x0100
        /*0312*/ 	.byte	0x04
	.zero		1


	//   ....[34]....
        /*0314*/ 	.word	0x00000d50
        /*0318*/ 	.word	0x000000ff
        /*031c*/ 	.word	0x00000108
        /*0320*/ 	.short	0x0100
        /*0322*/ 	.byte	0x04
	.zero		1


	//   ....[35]....
        /*0324*/ 	.word	0x00000d60
        /*0328*/ 	.word	0x000000ff
        /*032c*/ 	.word	0x00000118
        /*0330*/ 	.short	0x0100
        /*0332*/ 	.byte	0x04
	.zero		1


	//   ....[36]....
        /*0334*/ 	.word	0x00001900
        /*0338*/ 	.word	0x00000000
        /*033c*/ 	.word	0x00000110
        /*0340*/ 	.short	0x010a
        /*0342*/ 	.byte	0xff
	.zero		1


	//   ....[37]....
        /*0344*/ 	.word	0x00001930
        /*0348*/ 	.word	0x00000000
        /*034c*/ 	.word	0x00000100
        /*0350*/ 	.short	0x0101
        /*0352*/ 	.byte	0xff
	.zero		1


	//   ....[38]....
        /*0354*/ 	.word	0x00001a00
        /*0358*/ 	.word	0x000000ff
        /*035c*/ 	.word	0x00000030
        /*0360*/ 	.short	0x010a
        /*0362*/ 	.byte	0x04
	.zero		1


	//   ....[39]....
        /*0364*/ 	.word	0x00001a80
        /*0368*/ 	.word	0x000000ff
        /*036c*/ 	.word	0x00000030
        /*0370*/ 	.short	0x010a
        /*0372*/ 	.byte	0x21
	.zero		1


	//   ....[40]....
        /*0374*/ 	.word	0x00001c10
        /*0378*/ 	.word	0x000000ff
        /*037c*/ 	.word	0x00000030
        /*0380*/ 	.short	0x010a
        /*0382*/ 	.byte	0x05
	.zero		1


	//   ....[41]....
        /*0384*/ 	.word	0x00001e00
        /*0388*/ 	.word	0x000000ff
        /*038c*/ 	.word	0x00000098
        /*0390*/ 	.short	0x0101
        /*0392*/ 	.byte	0x0d
	.zero		1


	//   ....[42]....
        /*0394*/ 	.word	0x00001e20
        /*0398*/ 	.word	0x000000ff
        /*039c*/ 	.word	0x00000030
        /*03a0*/ 	.short	0x010a
        /*03a2*/ 	.byte	0x04
	.zero		1


	//   ....[43]....
        /*03a4*/ 	.word	0x00001ea0
        /*03a8*/ 	.word	0x000000ff
        /*03ac*/ 	.word	0x00000030
        /*03b0*/ 	.short	0x010a
        /*03b2*/ 	.byte	0x21
	.zero		1


	//   ....[44]....
        /*03b4*/ 	.word	0x00002030
        /*03b8*/ 	.word	0x000000ff
        /*03bc*/ 	.word	0x00000030
        /*03c0*/ 	.short	0x010a
        /*03c2*/ 	.byte	0x05
	.zero		1


	//   ....[45]....
        /*03c4*/ 	.word	0x00002230
        /*03c8*/ 	.word	0x00000003
        /*03cc*/ 	.word	0x000000a0
        /*03d0*/ 	.short	0x010a
        /*03d2*/ 	.byte	0xff
	.zero		1


	//   ....[46]....
        /*03d4*/ 	.word	0x00002380
        /*03d8*/ 	.word	0x00000000
        /*03dc*/ 	.word	0x00000000
        /*03e0*/ 	.short	0x0101
        /*03e2*/ 	.byte	0xff
	.zero		1


	//   ....[47]....
        /*03e4*/ 	.word	0x00002940
        /*03e8*/ 	.word	0x000000ff
        /*03ec*/ 	.word	0x00000000
        /*03f0*/ 	.short	0x010a
        /*03f2*/ 	.byte	0x04
	.zero		1


	//   ....[48]....
        /*03f4*/ 	.word	0x000029d0
        /*03f8*/ 	.word	0x000000ff
        /*03fc*/ 	.word	0x00000000
        /*0400*/ 	.short	0x010a
        /*0402*/ 	.byte	0x05
	.zero		1


	//   ....[49]....
        /*0404*/ 	.word	0x00002a60
        /*0408*/ 	.word	0x000000ff
        /*040c*/ 	.word	0x00000000
        /*0410*/ 	.short	0x010a
        /*0412*/ 	.byte	0x05
	.zero		1


	//   ....[50]....
        /*0414*/ 	.word	0x00002af0
        /*0418*/ 	.word	0x000000ff
        /*041c*/ 	.word	0x00000000
        /*0420*/ 	.short	0x010a
        /*0422*/ 	.byte	0x05
	.zero		1


	//   ....[51]....
        /*0424*/ 	.word	0x00002b80
        /*0428*/ 	.word	0x000000ff
        /*042c*/ 	.word	0x00000000
        /*0430*/ 	.short	0x010a
        /*0432*/ 	.byte	0x05
	.zero		1


	//   ....[52]....
        /*0434*/ 	.word	0x00002c20
        /*0438*/ 	.word	0x00000000
        /*043c*/ 	.word	0x00000000
        /*0440*/ 	.short	0x010a
        /*0442*/ 	.byte	0xff
	.zero		1


	//   ....[53]....
        /*0444*/ 	.word	0x00002d40
        /*0448*/ 	.word	0x00000002
        /*044c*/ 	.word	0x00000100
        /*0450*/ 	.short	0x010a
        /*0452*/ 	.byte	0xff
	.zero		1


	//   ....[54]....
        /*0454*/ 	.word	0x00002db0
        /*0458*/ 	.word	0x00000002
        /*045c*/ 	.word	0x00000000
        /*0460*/ 	.short	0x0101
        /*0462*/ 	.byte	0xff
	.zero		1


	//   ....[55]....
        /*0464*/ 	.word	0x00002dd0
        /*0468*/ 	.word	0x000000ff
        /*046c*/ 	.word	0x000000b0
        /*0470*/ 	.short	0x010a
        /*0472*/ 	.byte	0x04
	.zero		1


	//   ....[56]....
        /*0474*/ 	.word	0x00002ef0
        /*0478*/ 	.word	0x00000002
        /*047c*/ 	.word	0x000000a0
        /*0480*/ 	.short	0x010a
        /*0482*/ 	.byte	0xff
	.zero		1


	//   ....[57]....
        /*0484*/ 	.word	0x00002ff0
        /*0488*/ 	.word	0x00000002
        /*048c*/ 	.word	0x00000000
        /*0490*/ 	.short	0x0101
        /*0492*/ 	.byte	0xff
	.zero		1


	//   ....[58]....
        /*0494*/ 	.word	0x00003080
        /*0498*/ 	.word	0x000000ff
        /*049c*/ 	.word	0x000000b0
        /*04a0*/ 	.short	0x0106
        /*04a2*/ 	.byte	0x04
	.zero		1


	//   ....[59]....
        /*04a4*/ 	.word	0x000030a0
        /*04a8*/ 	.word	0x000000ff
        /*04ac*/ 	.word	0x000000b0
        /*04b0*/ 	.short	0x010a
        /*04b2*/ 	.byte	0x04
	.zero		1


	//   ....[60]....
        /*04b4*/ 	.word	0x00003130
        /*04b8*/ 	.word	0x000000ff
        /*04bc*/ 	.word	0x000000b0
        /*04c0*/ 	.short	0x0106
        /*04c2*/ 	.byte	0x07
	.zero		1


	//   ....[61]....
        /*04c4*/ 	.word	0x00003170
        /*04c8*/ 	.word	0x00000000
        /*04cc*/ 	.word	0x000000b0
        /*04d0*/ 	.short	0x010a
        /*04d2*/ 	.byte	0xff
	.zero		1


	//   ....[62]....
        /*04d4*/ 	.word	0x00003740
        /*04d8*/ 	.word	0x00000000
        /*04dc*/ 	.word	0x000000a0
        /*04e0*/ 	.short	0x010a
        /*04e2*/ 	.byte	0xff
	.zero		1


	//   ....[63]....
        /*04e4*/ 	.word	0x00003840
        /*04e8*/ 	.word	0x00000003
        /*04ec*/ 	.word	0x00000000
        /*04f0*/ 	.short	0x0101
        /*04f2*/ 	.byte	0xff
	.zero		1


	//   ....[64]....
        /*04f4*/ 	.word	0x00003850
        /*04f8*/ 	.word	0x000000ff
        /*04fc*/ 	.word	0x00000000
        /*0500*/ 	.short	0x010a
        /*0502*/ 	.byte	0x04
	.zero		1


	//   ....[65]....
        /*0504*/ 	.word	0x000038d0
        /*0508*/ 	.word	0x000000ff
        /*050c*/ 	.word	0x000000e0
        /*0510*/ 	.short	0x010a
        /*0512*/ 	.byte	0x2e
	.zero		1


	//   ....[66]....
        /*0514*/ 	.word	0x000039b0
        /*0518*/ 	.word	0x000000ff
        /*051c*/ 	.word	0x00000000
        /*0520*/ 	.short	0x010a
        /*0522*/ 	.byte	0x07
	.zero		1


	//   ....[67]....
        /*0524*/ 	.word	0x00003af0
        /*0528*/ 	.word	0x000000ff
        /*052c*/ 	.word	0x00000000
        /*0530*/ 	.short	0x010a
        /*0532*/ 	.byte	0x04
	.zero		1


	//   ....[68]....
        /*0534*/ 	.word	0x00003ec0
        /*0538*/ 	.word	0x000000ff
        /*053c*/ 	.word	0x00000000
        /*0540*/ 	.short	0x010a
        /*0542*/ 	.byte	0x04
	.zero		1


	//   ....[69]....
        /*0544*/ 	.word	0x00003f50
        /*0548*/ 	.word	0x000000ff
        /*054c*/ 	.word	0x00000000
        /*0550*/ 	.short	0x010a
        /*0552*/ 	.byte	0x05
	.zero		1


	//   ....[70]....
        /*0554*/ 	.word	0x00003fe0
        /*0558*/ 	.word	0x000000ff
        /*055c*/ 	.word	0x00000000
        /*0560*/ 	.short	0x010a
        /*0562*/ 	.byte	0x05
	.zero		1


	//   ....[71]....
        /*0564*/ 	.word	0x00004070
        /*0568*/ 	.word	0x000000ff
        /*056c*/ 	.word	0x00000000
        /*0570*/ 	.short	0x010a
        /*0572*/ 	.byte	0x04
	.zero		1


	//   ....[72]....
        /*0574*/ 	.word	0x00004550
        /*0578*/ 	.word	0x00000008
        /*057c*/ 	.word	0x000000a0
        /*0580*/ 	.short	0x010a
        /*0582*/ 	.byte	0xff
	.zero		1


	//   ....[73]....
        /*0584*/ 	.word	0x000046c0
        /*0588*/ 	.word	0x00000000
        /*058c*/ 	.word	0x00000000
        /*0590*/ 	.short	0x0101
        /*0592*/ 	.byte	0xff
	.zero		1


	//   ....[74]....
        /*0594*/ 	.word	0x00004b90
        /*0598*/ 	.word	0x000000ff
        /*059c*/ 	.word	0x00000098
        /*05a0*/ 	.short	0x010a
        /*05a2*/ 	.byte	0x18
	.zero		1


	//   ....[75]....
        /*05a4*/ 	.word	0x00004d60
        /*05a8*/ 	.word	0x000000ff
        /*05ac*/ 	.word	0x00000078
        /*05b0*/ 	.short	0x010a
        /*05b2*/ 	.byte	0x04
	.zero		1


	//   ....[76]....
        /*05b4*/ 	.word	0x00004f40
        /*05b8*/ 	.word	0x000000ff
        /*05bc*/ 	.word	0x00000060
        /*05c0*/ 	.short	0x010b
        /*05c2*/ 	.byte	0x04
	.zero		1


	//   ....[77]....
        /*05c4*/ 	.word	0x00004f50
        /*05c8*/ 	.word	0x000000ff
        /*05cc*/ 	.word	0x00000000
        /*05d0*/ 	.short	0x0101
        /*05d2*/ 	.byte	0x07
	.zero		1


	//   ....[78]....
        /*05d4*/ 	.word	0x00004f60
        /*05d8*/ 	.word	0x000000ff
        /*05dc*/ 	.word	0x00000078
        /*05e0*/ 	.short	0x010a
        /*05e2*/ 	.byte	0x05
	.zero		1


	//   ....[79]....
        /*05e4*/ 	.word	0x000051b0
        /*05e8*/ 	.word	0x000000ff
        /*05ec*/ 	.word	0x00000060
        /*05f0*/ 	.short	0x010b
        /*05f2*/ 	.byte	0x05
	.zero		1


	//   ....[80]....
        /*05f4*/ 	.word	0x000051c0
        /*05f8*/ 	.word	0x000000ff
        /*05fc*/ 	.word	0x00000000
        /*0600*/ 	.short	0x0101
        /*0602*/ 	.byte	0x04
	.zero		1


	//   ....[81]....
        /*0604*/ 	.word	0x00005210
        /*0608*/ 	.word	0x000000ff
        /*060c*/ 	.word	0x00000000
        /*0610*/ 	.short	0x010a
        /*0612*/ 	.byte	0x04
	.zero		1


	//   ....[82]....
        /*0614*/ 	.word	0x000052a0
        /*0618*/ 	.word	0x000000ff
        /*061c*/ 	.word	0x00000000
        /*0620*/ 	.short	0x010a
        /*0622*/ 	.byte	0x05
	.zero		1


	//   ....[83]....
        /*0624*/ 	.word	0x00005340
        /*0628*/ 	.word	0x00000000
        /*062c*/ 	.word	0x00000000
        /*0630*/ 	.short	0x010a
        /*0632*/ 	.byte	0xff
	.zero		1


	//   ....[84]....
        /*0634*/ 	.word	0x000056a0
        /*0638*/ 	.word	0x00000000
        /*063c*/ 	.word	0x000000a0
        /*0640*/ 	.short	0x010a
        /*0642*/ 	.byte	0xff
	.zero		1


	//   ....[85]....
        /*0644*/ 	.word	0x00005770
        /*0648*/ 	.word	0x00000000
        /*064c*/ 	.word	0x00000000
        /*0650*/ 	.short	0x0101
        /*0652*/ 	.byte	0xff
	.zero		1


	//   ....[86]....
        /*0654*/ 	.word	0x00006380
        /*0658*/ 	.word	0x00000002
        /*065c*/ 	.word	0x00000060
        /*0660*/ 	.short	0x010a
        /*0662*/ 	.byte	0xff
	.zero		1


	//   ....[87]....
        /*0664*/ 	.word	0x000063c0
        /*0668*/ 	.word	0x0000001b
        /*066c*/ 	.word	0x000000c0
        /*0670*/ 	.short	0x010a
        /*0672*/ 	.byte	0xff
	.zero		1


	//   ....[88]....
        /*0674*/ 	.word	0x000064b0
        /*0678*/ 	.word	0x00000002
        /*067c*/ 	.word	0x00000060
        /*0680*/ 	.short	0x010a
        /*0682*/ 	.byte	0xff
	.zero		1


	//   ....[89]....
        /*0684*/ 	.word	0x00006640
        /*0688*/ 	.word	0x0000001b
        /*068c*/ 	.word	0x000000c0
        /*0690*/ 	.short	0x010a
        /*0692*/ 	.byte	0xff
	.zero		1


	//   ....[90]....
        /*0694*/ 	.word	0x00006e10
        /*0698*/ 	.word	0x00000000
        /*069c*/ 	.word	0x00000000
        /*06a0*/ 	.short	0x0101
        /*06a2*/ 	.byte	0xff
	.zero		1


	//   ....[91]....
        /*06a4*/ 	.word	0x00006e20
        /*06a8*/ 	.word	0x00000002
        /*06ac*/ 	.word	0x00000060
        /*06b0*/ 	.short	0x010a
        /*06b2*/ 	.byte	0xff
	.zero		1


	//   ....[92]....
        /*06b4*/ 	.word	0x00006ee0
        /*06b8*/ 	.word	0x00000002
        /*06bc*/ 	.word	0x00000060
        /*06c0*/ 	.short	0x010a
        /*06c2*/ 	.byte	0xff
	.zero		1


	//   ....[93]....
        /*06c4*/ 	.word	0x00007290
        /*06c8*/ 	.word	0x000000ff
        /*06cc*/ 	.word	0x00000000
        /*06d0*/ 	.short	0x0101
        /*06d2*/ 	.byte	0x04
	.zero		1


	//   ....[94]....
        /*06d4*/ 	.word	0x000077e0
        /*06d8*/ 	.word	0x00000000
        /*06dc*/ 	.word	0x00000000
        /*06e0*/ 	.short	0x0101
        /*06e2*/ 	.byte	0xff
	.zero		1


	//   ....[95]....
        /*06e4*/ 	.word	0x00007a90
        /*06e8*/ 	.word	0x000000ff
        /*06ec*/ 	.word	0x00000000
        /*06f0*/ 	.short	0x0101
        /*06f2*/ 	.byte	0x04
	.zero		1


	//   ....[96]....
        /*06f4*/ 	.word	0x00007ab0
        /*06f8*/ 	.word	0x00000000
        /*06fc*/ 	.word	0x00000110
        /*0700*/ 	.short	0x010a
        /*0702*/ 	.byte	0xff
	.zero		1


	//   ....[97]....
        /*0704*/ 	.word	0x00007b10
        /*0708*/ 	.word	0x00000000
        /*070c*/ 	.word	0x00000030
        /*0710*/ 	.short	0x010a
        /*0712*/ 	.byte	0xff
	.zero		1


	//   ....[98]....
        /*0714*/ 	.word	0x00007b70
        /*0718*/ 	.word	0x00000000
        /*071c*/ 	.word	0x00000030
        /*0720*/ 	.short	0x010a
        /*0722*/ 	.byte	0xff
	.zero		1


	//   ....[99]....
        /*0724*/ 	.word	0x00007bc0
        /*0728*/ 	.word	0x00000003
        /*072c*/ 	.word	0x000000a0
        /*0730*/ 	.short	0x010a
        /*0732*/ 	.byte	0xff
	.zero		1


	//   ....[100]....
        /*0734*/ 	.word	0x00007c20
        /*0738*/ 	.word	0x00000000
        /*073c*/ 	.word	0x00000000
        /*0740*/ 	.short	0x010a
        /*0742*/ 	.byte	0xff
	.zero		1


	//   ....[101]....
        /*0744*/ 	.word	0x00007c80
        /*0748*/ 	.word	0x00000000
        /*074c*/ 	.word	0x00000000
        /*0750*/ 	.short	0x010a
        /*0752*/ 	.byte	0xff
	.zero		1


	//   ....[102]....
        /*0754*/ 	.word	0x00007ce0
        /*0758*/ 	.word	0x00000000
        /*075c*/ 	.word	0x00000000
        /*0760*/ 	.short	0x010a
        /*0762*/ 	.byte	0xff
	.zero		1


	//   ....[103]....
        /*0764*/ 	.word	0x00007d40
        /*0768*/ 	.word	0x00000000
        /*076c*/ 	.word	0x00000000
        /*0770*/ 	.short	0x010a
        /*0772*/ 	.byte	0xff
	.zero		1


	//   ....[104]....
        /*0774*/ 	.word	0x00007da0
        /*0778*/ 	.word	0x00000000
        /*077c*/ 	.word	0x00000000
        /*0780*/ 	.short	0x010a
        /*0782*/ 	.byte	0xff
	.zero		1


	//   ....[105]....
        /*0784*/ 	.word	0x00007df0
        /*0788*/ 	.word	0x00000002
        /*078c*/ 	.word	0x00000100
        /*0790*/ 	.short	0x010a
        /*0792*/ 	.byte	0xff
	.zero		1


	//   ....[106]....
        /*0794*/ 	.word	0x00007e50
        /*0798*/ 	.word	0x00000002
        /*079c*/ 	.word	0x000000b0
        /*07a0*/ 	.short	0x010a
        /*07a2*/ 	.byte	0xff
	.zero		1


	//   ....[107]....
        /*07a4*/ 	.word	0x00007ea0
        /*07a8*/ 	.word	0x00000002
        /*07ac*/ 	.word	0x000000a0
        /*07b0*/ 	.short	0x010a
        /*07b2*/ 	.byte	0xff
	.zero		1


	//   ....[108]....
        /*07b4*/ 	.word	0x00007f00
        /*07b8*/ 	.word	0x00000000
        /*07bc*/ 	.word	0x000000b0
        /*07c0*/ 	.short	0x010a
        /*07c2*/ 	.byte	0xff
	.zero		1


	//   ....[109]....
        /*07c4*/ 	.word	0x00007f50
        /*07c8*/ 	.word	0x00000000
        /*07cc*/ 	.word	0x000000a0
        /*07d0*/ 	.short	0x010a
        /*07d2*/ 	.byte	0xff
	.zero		1


	//   ....[110]....
        /*07d4*/ 	.word	0x00007fb0
        /*07d8*/ 	.word	0x00000002
        /*07dc*/ 	.word	0x000000e0
        /*07e0*/ 	.short	0x010a
        /*07e2*/ 	.byte	0xff
	.zero		1


	//   ....[111]....
        /*07e4*/ 	.word	0x00008010
        /*07e8*/ 	.word	0x00000000
        /*07ec*/ 	.word	0x00000000
        /*07f0*/ 	.short	0x010a
        /*07f2*/ 	.byte	0xff
	.zero		1


	//   ....[112]....
        /*07f4*/ 	.word	0x00008070
        /*07f8*/ 	.word	0x00000000
        /*07fc*/ 	.word	0x00000000
        /*0800*/ 	.short	0x010a
        /*0802*/ 	.byte	0xff
	.zero		1


	//   ....[113]....
        /*0804*/ 	.word	0x000080d0
        /*0808*/ 	.word	0x00000000
        /*080c*/ 	.word	0x00000000
        /*0810*/ 	.short	0x010a
        /*0812*/ 	.byte	0xff
	.zero		1


	//   ....[114]....
        /*0814*/ 	.word	0x00008130
        /*0818*/ 	.word	0x00000000
        /*081c*/ 	.word	0x00000000
        /*0820*/ 	.short	0x010a
        /*0822*/ 	.byte	0xff
	.zero		1


	//   ....[115]....
        /*0824*/ 	.word	0x00008190
        /*0828*/ 	.word	0x00000000
        /*082c*/ 	.word	0x00000000
        /*0830*/ 	.short	0x010a
        /*0832*/ 	.byte	0xff
	.zero		1


	//   ....[116]....
        /*0834*/ 	.word	0x000081e0
        /*0838*/ 	.word	0x00000008
        /*083c*/ 	.word	0x000000a0
        /*0840*/ 	.short	0x010a
        /*0842*/ 	.byte	0xff
	.zero		1


	//   ....[117]....
        /*0844*/ 	.word	0x00008240
        /*0848*/ 	.word	0x00000000
        /*084c*/ 	.word	0x00000098
        /*0850*/ 	.short	0x010a
        /*0852*/ 	.byte	0xff
	.zero		1


	//   ....[118]....
        /*0854*/ 	.word	0x000082a0
        /*0858*/ 	.word	0x00000000
        /*085c*/ 	.word	0x00000078
        /*0860*/ 	.short	0x010a
        /*0862*/ 	.byte	0xff
	.zero		1


	//   ....[119]....
        /*0864*/ 	.word	0x00008300
        /*0868*/ 	.word	0x00000002
        /*086c*/ 	.word	0x00000078
        /*0870*/ 	.short	0x010a
        /*0872*/ 	.byte	0xff
	.zero		1


	//   ....[120]....
        /*0874*/ 	.word	0x00008360
        /*0878*/ 	.word	0x00000000
        /*087c*/ 	.word	0x00000000
        /*0880*/ 	.short	0x010a
        /*0882*/ 	.byte	0xff
	.zero		1


	//   ....[121]....
        /*0884*/ 	.word	0x000083c0
        /*0888*/ 	.word	0x00000000
        /*088c*/ 	.word	0x00000000
        /*0890*/ 	.short	0x010a
        /*0892*/ 	.byte	0xff
	.zero		1


	//   ....[122]....
        /*0894*/ 	.word	0x00008410
        /*0898*/ 	.word	0x00000000
        /*089c*/ 	.word	0x000000a0
        /*08a0*/ 	.short	0x010a
        /*08a2*/ 	.byte	0xff
	.zero		1


	//   ....[123]....
        /*08a4*/ 	.word	0x00008460
        /*08a8*/ 	.word	0x00000002
        /*08ac*/ 	.word	0x00000060
        /*08b0*/ 	.short	0x010a
        /*08b2*/ 	.byte	0xff
	.zero		1


	//   ....[124]....
        /*08b4*/ 	.word	0x000084b0
        /*08b8*/ 	.word	0x0000001b
        /*08bc*/ 	.word	0x000000c0
        /*08c0*/ 	.short	0x010a
        /*08c2*/ 	.byte	0xff
	.zero		1


	//   ....[125]....
        /*08c4*/ 	.word	0x00008500
        /*08c8*/ 	.word	0x00000002
        /*08cc*/ 	.word	0x00000060
        /*08d0*/ 	.short	0x010a
        /*08d2*/ 	.byte	0xff
	.zero		1


	//----- nvinfo : EIATTR_NUM_MBARRIERS
	.align		4
.L_47:
        /*08d4*/ 	.byte	0x03, 0x38
        /*08d6*/ 	.short	0x0024


	//----- nvinfo : EIATTR_EXIT_INSTR_OFFSETS
	.align		4
        /*08d8*/ 	.byte	0x04, 0x1c
        /*08da*/ 	.short	(.L_49 - .L_48)


	//   ....[0]....
.L_48:
        /*08dc*/ 	.word	0x00002c50


	//   ....[1]....
        /*08e0*/ 	.word	0x00003140


	//   ....[2]....
        /*08e4*/ 	.word	0x000031a0


	//   ....[3]....
        /*08e8*/ 	.word	0x000042d0


	//   ....[4]....
        /*08ec*/ 	.word	0x00005370


	//   ....[5]....
        /*08f0*/ 	.word	0x000053b0


	//   ....[6]....
        /*08f4*/ 	.word	0x00007980


	//   ....[7]....
        /*08f8*/ 	.word	0x00007a00


	//   ....[8]....
        /*08fc*/ 	.word	0x00007a30


	//   ....[9]....
        /*0900*/ 	.word	0x00007aa0


	//----- nvinfo : EIATTR_MAX_THREADS
	.align		4
.L_49:
        /*0904*/ 	.byte	0x04, 0x05
        /*0906*/ 	.short	(.L_51 - .L_50)
.L_50:
        /*0908*/ 	.word	0x00000100
        /*090c*/ 	.word	0x00000001
        /*0910*/ 	.word	0x00000001


	//----- nvinfo : EIATTR_CRS_STACK_SIZE
	.align		4
.L_51:
        /*0914*/ 	.byte	0x04, 0x1e
        /*0916*/ 	.short	(.L_53 - .L_52)
.L_52:
        /*0918*/ 	.word	0x00000000


	//----- nvinfo : EIATTR_CBANK_PARAM_SIZE
	.align		4
.L_53:
        /*091c*/ 	.byte	0x03, 0x19
        /*091e*/ 	.short	0x0800


	//----- nvinfo : EIATTR_PARAM_CBANK
	.align		4
        /*0920*/ 	.byte	0x04, 0x0a
        /*0922*/ 	.short	(.L_55 - .L_54)
	.align		4
.L_54:
        /*0924*/ 	.word	index@(.nv.constant0._ZN7cutlass13device_kernelINS_4gemm6kernel13GemmUniversalIN4cute5tupleIJiiiiEEENS1_10collective13CollectiveMmaINS1_35MainloopSm100TmaUmmaWarpSpecializedILi6ELi2ELi4ENS5_IJNS4_1CILi4EEENSA_ILi1EEESC_EEEEENS5_IJNSA_ILi64EEESF_NSA_ILi128EEEEEENS_6half_tENS5_IJlSC_lEEESI_SJ_NS4_8TiledMMAINS4_8MMA_AtomIJNS4_20SM100_MMA_F16BF16_SSISI_SI_fLi64ELi64ELNS4_4UMMA5MajorE0ELSO_0ELNSN_7ScaleInE0ELSP_0EEEEEENS4_6LayoutINS5_IJSC_SC_SC_EEENS5_IJNSA_ILi0EEESU_SU_EEEEENS5_IJNS4_10UnderscoreESX_SX_EEEEENS4_13SM90_TMA_LOADENS4_14ComposedLayoutINS4_7SwizzleILi3ELi4ELi3EEENS4_18smem_ptr_flag_bitsILi16EEENSS_INS5_IJNSA_ILi8EEESF_EEENS5_IJSF_SC_EEEEEEEvNS4_8identityENS4_23SM90_TMA_LOAD_MULTICASTES1A_vS1B_EENS_8epilogue10collective18CollectiveEpilogueINS1E_23Sm100TmaWarpSpecializedILi3ELi2ELi16ELb1ELb0EEEJSH_NS5_IJNSS_ISF_SC_EENSS_INSA_ILi32EEESC_EEEEESI_SJ_SI_SJ_NS1E_6fusion15FusionCallbacksIS1I_NS1N_17LinearCombinationISI_fSI_fLNS_15FloatRoundStyleE2EEESH_S1M_JEEENS4_5SM1004TMEM4LOAD26SM100_TMEM_LOAD_16dp256b4xES10_NS11_INS12_ILi2ELi4ELi3EEES15_NSS_INS5_IJS16_S1K_EEENS5_IJS1K_SC_EEEEEEENS4_17SM75_U32x4_LDSM_NENS4_14SM90_TMA_STOREES21_NS4_17SM90_U32x4_STSM_NENS4_39AutoVectorizingCopyWithAssumedAlignmentILi128EEEEEEvvEEEEvNT_6ParamsE)
        /*0928*/ 	.short	0x0380
        /*092a*/ 	.short	0x0800


	//----- nvinfo : EIATTR_SW_WAR
	.align		4
.L_55:
        /*092c*/ 	.byte	0x04, 0x36
        /*092e*/ 	.short	(.L_57 - .L_56)
.L_56:
        /*0930*/ 	.word	0x00000008
.L_57:


//--------------------- .nv.callgraph             --------------------------
	.section	.nv.callgraph,"",@"SHT_CUDA_CALLGRAPH"
	.align	4
	.sectionentsize	8
	.align		4
        /*0000*/ 	.word	0x00000000
	.align		4
        /*0004*/ 	.word	0xffffffff
	.align		4
        /*0008*/ 	.word	index@(_ZN7cutlass13device_kernelINS_4gemm6kernel13GemmUniversalIN4cute5tupleIJiiiiEEENS1_10collective13CollectiveMmaINS1_35MainloopSm100TmaUmmaWarpSpecializedILi6ELi2ELi4ENS5_IJNS4_1CILi4EEENSA_ILi1EEESC_EEEEENS5_IJNSA_ILi64EEESF_NSA_ILi128EEEEEENS_6half_tENS5_IJlSC_lEEESI_SJ_NS4_8TiledMMAINS4_8MMA_AtomIJNS4_20SM100_MMA_F16BF16_SSISI_SI_fLi64ELi64ELNS4_4UMMA5MajorE0ELSO_0ELNSN_7ScaleInE0ELSP_0EEEEEENS4_6LayoutINS5_IJSC_SC_SC_EEENS5_IJNSA_ILi0EEESU_SU_EEEEENS5_IJNS4_10UnderscoreESX_SX_EEEEENS4_13SM90_TMA_LOADENS4_14ComposedLayoutINS4_7SwizzleILi3ELi4ELi3EEENS4_18smem_ptr_flag_bitsILi16EEENSS_INS5_IJNSA_ILi8EEESF_EEENS5_IJSF_SC_EEEEEEEvNS4_8identityENS4_23SM90_TMA_LOAD_MULTICASTES1A_vS1B_EENS_8epilogue10collective18CollectiveEpilogueINS1E_23Sm100TmaWarpSpecializedILi3ELi2ELi16ELb1ELb0EEEJSH_NS5_IJNSS_ISF_SC_EENSS_INSA_ILi32EEESC_EEEEESI_SJ_SI_SJ_NS1E_6fusion15FusionCallbacksIS1I_NS1N_17LinearCombinationISI_fSI_fLNS_15FloatRoundStyleE2EEESH_S1M_JEEENS4_5SM1004TMEM4LOAD26SM100_TMEM_LOAD_16dp256b4xES10_NS11_INS12_ILi2ELi4ELi3EEES15_NSS_INS5_IJS16_S1K_EEENS5_IJS1K_SC_EEEEEEENS4_17SM75_U32x4_LDSM_NENS4_14SM90_TMA_STOREES21_NS4_17SM90_U32x4_STSM_NENS4_39AutoVectorizingCopyWithAssumedAlignmentILi128EEEEEEvvEEEEvNT_6ParamsE)
	.align		4
        /*000c*/ 	.word	index@(__assertfail)
	.align		4
        /*0010*/ 	.word	0x00000000
	.align		4
        /*0014*/ 	.word	0xfffffffe
	.align		4
        /*0018*/ 	.word	0x00000000
	.align		4
        /*001c*/ 	.word	0xfffffffd
	.align		4
        /*0020*/ 	.word	0x00000000
	.align		4
        /*0024*/ 	.word	0xfffffffc


//--------------------- .nv.constant4             --------------------------
	.section	.nv.constant4,"a",@progbits
	.align	8
	.align		8
.nv.constant4:
        /*0000*/ 	.dword	__assertfail
	.align		8
        /*0008*/ 	.dword	__unnamed_1
	.align		8
        /*0010*/ 	.dword	__unnamed_2
	.align		8
        /*0018*/ 	.dword	_ZN40_INTERNAL_13c5e642_4_k_cu_2646518b_195084cuda3std3__45__cpo5beginE
	.align		8
        /*0020*/ 	.dword	_ZN40_INTERNAL_13c5e642_4_k_cu_2646518b_195084cuda3std3__45__cpo3endE
	.align		8
        /*0028*/ 	.dword	_ZN40_INTERNAL_13c5e642_4_k_cu_2646518b_195084cuda3std3__45__cpo6cbeginE
	.align		8
        /*0030*/ 	.dword	_ZN40_INTERNAL_13c5e642_4_k_cu_2646518b_195084cuda3std3__45__cpo4cendE
	.align		8
        /*0038*/ 	.dword	_ZN40_INTERNAL_13c5e642_4_k_cu_2646518b_195084cuda3std3__442_GLOBAL__N__13c5e642_4_k_cu_2646518b_195086ignoreE
	.align		8
        /*0040*/ 	.dword	_ZN40_INTERNAL_13c5e642_4_k_cu_2646518b_195084cuda3std3__419piecewise_constructE
	.align		8
        /*0048*/ 	.dword	_ZN40_INTERNAL_13c5e642_4_k_cu_2646518b_195084cuda3std3__48in_placeE
	.align		8
        /*0050*/ 	.dword	_ZN40_INTERNAL_13c5e642_4_k_cu_2646518b_195084cuda3std6ranges3__45__cpo4swapE
	.align		8
        /*0058*/ 	.dword	_ZN40_INTERNAL_13c5e642_4_k_cu_2646518b_195084cuda3std6ranges3__45__cpo9iter_moveE
	.align		8
        /*0060*/ 	.dword	_ZN40_INTERNAL_13c5e642_4_k_cu_2646518b_195084cute7productE
	.align		8
        /*0068*/ 	.dword	_ZN40_INTERNAL_13c5e642_4_k_cu_2646518b_195084cute1_E
	.align		8
        /*0070*/ 	.dword	$str$25
	.align		8
        /*0078*/ 	.dword	$str$26
	.align		8
        /*0080*/ 	.dword	$str$27
	.align		8
        /*0088*/ 	.dword	$str$28


//--------------------- .text._ZN7cutlass13device_kernelINS_4gemm6kernel13GemmUniversalIN4cute5tupleIJiiiiEEENS1_10collective13CollectiveMmaINS1_35MainloopSm100TmaUmmaWarpSpecializedILi6ELi2ELi4ENS5_IJNS4_1CILi4EEENSA_ILi1EEESC_EEEEENS5_IJNSA_ILi64EEESF_NSA_ILi128EEEEEENS_6half_tENS5_IJlSC_lEEESI_SJ_NS4_8TiledMMAINS4_8MMA_AtomIJNS4_20SM100_MMA_F16BF16_SSISI_SI_fLi64ELi64ELNS4_4UMMA5MajorE0ELSO_0ELNSN_7ScaleInE0ELSP_0EEEEEENS4_6LayoutINS5_IJSC_SC_SC_EEENS5_IJNSA_ILi0EEESU_SU_EEEEENS5_IJNS4_10UnderscoreESX_SX_EEEEENS4_13SM90_TMA_LOADENS4_14ComposedLayoutINS4_7SwizzleILi3ELi4ELi3EEENS4_18smem_ptr_flag_bitsILi16EEENSS_INS5_IJNSA_ILi8EEESF_EEENS5_IJSF_SC_EEEEEEEvNS4_8identityENS4_23SM90_TMA_LOAD_MULTICASTES1A_vS1B_EENS_8epilogue10collective18CollectiveEpilogueINS1E_23Sm100TmaWarpSpecializedILi3ELi2ELi16ELb1ELb0EEEJSH_NS5_IJNSS_ISF_SC_EENSS_INSA_ILi32EEESC_EEEEESI_SJ_SI_SJ_NS1E_6fusion15FusionCallbacksIS1I_NS1N_17LinearCombinationISI_fSI_fLNS_15FloatRoundStyleE2EEESH_S1M_JEEENS4_5SM1004TMEM4LOAD26SM100_TMEM_LOAD_16dp256b4xES10_NS11_INS12_ILi2ELi4ELi3EEES15_NSS_INS5_IJS16_S1K_EEENS5_IJS1K_SC_EEEEEEENS4_17SM75_U32x4_LDSM_NENS4_14SM90_TMA_STOREES21_NS4_17SM90_U32x4_STSM_NENS4_39AutoVectorizingCopyWithAssumedAlignmentILi128EEEEEEvvEEEEvNT_6ParamsE --------------------------
	.section	.text._ZN7cutlass13device_kernelINS_4gemm6kernel13GemmUniversalIN4cute5tupleIJiiiiEEENS1_10collective13CollectiveMmaINS1_35MainloopSm100TmaUmmaWarpSpecializedILi6ELi2ELi4ENS5_IJNS4_1CILi4EEENSA_ILi1EEESC_EEEEENS5_IJNSA_ILi64EEESF_NSA_ILi128EEEEEENS_6half_tENS5_IJlSC_lEEESI_SJ_NS4_8TiledMMAINS4_8MMA_AtomIJNS4_20SM100_MMA_F16BF16_SSISI_SI_fLi64ELi64ELNS4_4UMMA5MajorE0ELSO_0ELNSN_7ScaleInE0ELSP_0EEEEEENS4_6LayoutINS5_IJSC_SC_SC_EEENS5_IJNSA_ILi0EEESU_SU_EEEEENS5_IJNS4_10UnderscoreESX_SX_EEEEENS4_13SM90_TMA_LOADENS4_14ComposedLayoutINS4_7SwizzleILi3ELi4ELi3EEENS4_18smem_ptr_flag_bitsILi16EEENSS_INS5_IJNSA_ILi8EEESF_EEENS5_IJSF_SC_EEEEEEEvNS4_8identityENS4_23SM90_TMA_LOAD_MULTICASTES1A_vS1B_EENS_8epilogue10collective18CollectiveEpilogueINS1E_23Sm100TmaWarpSpecializedILi3ELi2ELi16ELb1ELb0EEEJSH_NS5_IJNSS_ISF_SC_EENSS_INSA_ILi32EEESC_EEEEESI_SJ_SI_SJ_NS1E_6fusion15FusionCallbacksIS1I_NS1N_17LinearCombinationISI_fSI_fLNS_15FloatRoundStyleE2EEESH_S1M_JEEENS4_5SM1004TMEM4LOAD26SM100_TMEM_LOAD_16dp256b4xES10_NS11_INS12_ILi2ELi4ELi3EEES15_NSS_INS5_IJS16_S1K_EEENS5_IJS1K_SC_EEEEEEENS4_17SM75_U32x4_LDSM_NENS4_14SM90_TMA_STOREES21_NS4_17SM90_U32x4_STSM_NENS4_39AutoVectorizingCopyWithAssumedAlignmentILi128EEEEEEvvEEEEvNT_6ParamsE,"ax",@progbits
	.align	128
.text._ZN7cutlass13device_kernelINS_4gemm6kernel13GemmUniversalIN4cute5tupleIJiiiiEEENS1_10collective13CollectiveMmaINS1_35MainloopSm100TmaUmmaWarpSpecializedILi6ELi2ELi4ENS5_IJNS4_1CILi4EEENSA_ILi1EEESC_EEEEENS5_IJNSA_ILi64EEESF_NSA_ILi128EEEEEENS_6half_tENS5_IJlSC_lEEESI_SJ_NS4_8TiledMMAINS4_8MMA_AtomIJNS4_20SM100_MMA_F16BF16_SSISI_SI_fLi64ELi64ELNS4_4UMMA5MajorE0ELSO_0ELNSN_7ScaleInE0ELSP_0EEEEEENS4_6LayoutINS5_IJSC_SC_SC_EEENS5_IJNSA_ILi0EEESU_SU_EEEEENS5_IJNS4_10UnderscoreESX_SX_EEEEENS4_13SM90_TMA_LOADENS4_14ComposedLayoutINS4_7SwizzleILi3ELi4ELi3EEENS4_18smem_ptr_flag_bitsILi16EEENSS_INS5_IJNSA_ILi8EEESF_EEENS5_IJSF_SC_EEEEEEEvNS4_8identityENS4_23SM90_TMA_LOAD_MULTICASTES1A_vS1B_EENS_8epilogue10collective18CollectiveEpilogueINS1E_23Sm100TmaWarpSpecializedILi3ELi2ELi16ELb1ELb0EEEJSH_NS5_IJNSS_ISF_SC_EENSS_INSA_ILi32EEESC_EEEEESI_SJ_SI_SJ_NS1E_6fusion15FusionCallbacksIS1I_NS1N_17LinearCombinationISI_fSI_fLNS_15FloatRoundStyleE2EEESH_S1M_JEEENS4_5SM1004TMEM4LOAD26SM100_TMEM_LOAD_16dp256b4xES10_NS11_INS12_ILi2ELi4ELi3EEES15_NSS_INS5_IJS16_S1K_EEENS5_IJS1K_SC_EEEEEEENS4_17SM75_U32x4_LDSM_NENS4_14SM90_TMA_STOREES21_NS4_17SM90_U32x4_STSM_NENS4_39AutoVectorizingCopyWithAssumedAlignmentILi128EEEEEEvvEEEEvNT_6ParamsE:
        .type           _ZN7cutlass13device_kernelINS_4gemm6kernel13GemmUniversalIN4cute5tupleIJiiiiEEENS1_10collective13CollectiveMmaINS1_35MainloopSm100TmaUmmaWarpSpecializedILi6ELi2ELi4ENS5_IJNS4_1CILi4EEENSA_ILi1EEESC_EEEEENS5_IJNSA_ILi64EEESF_NSA_ILi128EEEEEENS_6half_tENS5_IJlSC_lEEESI_SJ_NS4_8TiledMMAINS4_8MMA_AtomIJNS4_20SM100_MMA_F16BF16_SSISI_SI_fLi64ELi64ELNS4_4UMMA5MajorE0ELSO_0ELNSN_7ScaleInE0ELSP_0EEEEEENS4_6LayoutINS5_IJSC_SC_SC_EEENS5_IJNSA_ILi0EEESU_SU_EEEEENS5_IJNS4_10UnderscoreESX_SX_EEEEENS4_13SM90_TMA_LOADENS4_14ComposedLayoutINS4_7SwizzleILi3ELi4ELi3EEENS4_18smem_ptr_flag_bitsILi16EEENSS_INS5_IJNSA_ILi8EEESF_EEENS5_IJSF_SC_EEEEEEEvNS4_8identityENS4_23SM90_TMA_LOAD_MULTICASTES1A_vS1B_EENS_8epilogue10collective18CollectiveEpilogueINS1E_23Sm100TmaWarpSpecializedILi3ELi2ELi16ELb1ELb0EEEJSH_NS5_IJNSS_ISF_SC_EENSS_INSA_ILi32EEESC_EEEEESI_SJ_SI_SJ_NS1E_6fusion15FusionCallbacksIS1I_NS1N_17LinearCombinationISI_fSI_fLNS_15FloatRoundStyleE2EEESH_S1M_JEEENS4_5SM1004TMEM4LOAD26SM100_TMEM_LOAD_16dp256b4xES10_NS11_INS12_ILi2ELi4ELi3EEES15_NSS_INS5_IJS16_S1K_EEENS5_IJS1K_SC_EEEEEEENS4_17SM75_U32x4_LDSM_NENS4_14SM90_TMA_STOREES21_NS4_17SM90_U32x4_STSM_NENS4_39AutoVectorizingCopyWithAssumedAlignmentILi128EEEEEEvvEEEEvNT_6ParamsE,@function
        .size           _ZN7cutlass13device_kernelINS_4gemm6kernel13GemmUniversalIN4cute5tupleIJiiiiEEENS1_10collective13CollectiveMmaINS1_35MainloopSm100TmaUmmaWarpSpecializedILi6ELi2ELi4ENS5_IJNS4_1CILi4EEENSA_ILi1EEESC_EEEEENS5_IJNSA_ILi64EEESF_NSA_ILi128EEEEEENS_6half_tENS5_IJlSC_lEEESI_SJ_NS4_8TiledMMAINS4_8MMA_AtomIJNS4_20SM100_MMA_F16BF16_SSISI_SI_fLi64ELi64ELNS4_4UMMA5MajorE0ELSO_0ELNSN_7ScaleInE0ELSP_0EEEEEENS4_6LayoutINS5_IJSC_SC_SC_EEENS5_IJNSA_ILi0EEESU_SU_EEEEENS5_IJNS4_10UnderscoreESX_SX_EEEEENS4_13SM90_TMA_LOADENS4_14ComposedLayoutINS4_7SwizzleILi3ELi4ELi3EEENS4_18smem_ptr_flag_bitsILi16EEENSS_INS5_IJNSA_ILi8EEESF_EEENS5_IJSF_SC_EEEEEEEvNS4_8identityENS4_23SM90_TMA_LOAD_MULTICASTES1A_vS1B_EENS_8epilogue10collective18CollectiveEpilogueINS1E_23Sm100TmaWarpSpecializedILi3ELi2ELi16ELb1ELb0EEEJSH_NS5_IJNSS_ISF_SC_EENSS_INSA_ILi32EEESC_EEEEESI_SJ_SI_SJ_NS1E_6fusion15FusionCallbacksIS1I_NS1N_17LinearCombinationISI_fSI_fLNS_15FloatRoundStyleE2EEESH_S1M_JEEENS4_5SM1004TMEM4LOAD26SM100_TMEM_LOAD_16dp256b4xES10_NS11_INS12_ILi2ELi4ELi3EEES15_NSS_INS5_IJS16_S1K_EEENS5_IJS1K_SC_EEEEEEENS4_17SM75_U32x4_LDSM_NENS4_14SM90_TMA_STOREES21_NS4_17SM90_U32x4_STSM_NENS4_39AutoVectorizingCopyWithAssumedAlignmentILi128EEEEEEvvEEEEvNT_6ParamsE,(.L_x_167 - _ZN7cutlass13device_kernelINS_4gemm6kernel13GemmUniversalIN4cute5tupleIJiiiiEEENS1_10collective13CollectiveMmaINS1_35MainloopSm100TmaUmmaWarpSpecializedILi6ELi2ELi4ENS5_IJNS4_1CILi4EEENSA_ILi1EEESC_EEEEENS5_IJNSA_ILi64EEESF_NSA_ILi128EEEEEENS_6half_tENS5_IJlSC_lEEESI_SJ_NS4_8TiledMMAINS4_8MMA_AtomIJNS4_20SM100_MMA_F16BF16_SSISI_SI_fLi64ELi64ELNS4_4UMMA5MajorE0ELSO_0ELNSN_7ScaleInE0ELSP_0EEEEEENS4_6LayoutINS5_IJSC_SC_SC_EEENS5_IJNSA_ILi0EEESU_SU_EEEEENS5_IJNS4_10UnderscoreESX_SX_EEEEENS4_13SM90_TMA_LOADENS4_14ComposedLayoutINS4_7SwizzleILi3ELi4ELi3EEENS4_18smem_ptr_flag_bitsILi16EEENSS_INS5_IJNSA_ILi8EEESF_EEENS5_IJSF_SC_EEEEEEEvNS4_8identityENS4_23SM90_TMA_LOAD_MULTICASTES1A_vS1B_EENS_8epilogue10collective18CollectiveEpilogueINS1E_23Sm100TmaWarpSpecializedILi3ELi2ELi16ELb1ELb0EEEJSH_NS5_IJNSS_ISF_SC_EENSS_INSA_ILi32EEESC_EEEEESI_SJ_SI_SJ_NS1E_6fusion15FusionCallbacksIS1I_NS1N_17LinearCombinationISI_fSI_fLNS_15FloatRoundStyleE2EEESH_S1M_JEEENS4_5SM1004TMEM4LOAD26SM100_TMEM_LOAD_16dp256b4xES10_NS11_INS12_ILi2ELi4ELi3EEES15_NSS_INS5_IJS16_S1K_EEENS5_IJS1K_SC_EEEEEEENS4_17SM75_U32x4_LDSM_NENS4_14SM90_TMA_STOREES21_NS4_17SM90_U32x4_STSM_NENS4_39AutoVectorizingCopyWithAssumedAlignmentILi128EEEEEEvvEEEEvNT_6ParamsE)
        .other          _ZN7cutlass13device_kernelINS_4gemm6kernel13GemmUniversalIN4cute5tupleIJiiiiEEENS1_10collective13CollectiveMmaINS1_35MainloopSm100TmaUmmaWarpSpecializedILi6ELi2ELi4ENS5_IJNS4_1CILi4EEENSA_ILi1EEESC_EEEEENS5_IJNSA_ILi64EEESF_NSA_ILi128EEEEEENS_6half_tENS5_IJlSC_lEEESI_SJ_NS4_8TiledMMAINS4_8MMA_AtomIJNS4_20SM100_MMA_F16BF16_SSISI_SI_fLi64ELi64ELNS4_4UMMA5MajorE0ELSO_0ELNSN_7ScaleInE0ELSP_0EEEEEENS4_6LayoutINS5_IJSC_SC_SC_EEENS5_IJNSA_ILi0EEESU_SU_EEEEENS5_IJNS4_10UnderscoreESX_SX_EEEEENS4_13SM90_TMA_LOADENS4_14ComposedLayoutINS4_7SwizzleILi3ELi4ELi3EEENS4_18smem_ptr_flag_bitsILi16EEENSS_INS5_IJNSA_ILi8EEESF_EEENS5_IJSF_SC_EEEEEEEvNS4_8identityENS4_23SM90_TMA_LOAD_MULTICASTES1A_vS1B_EENS_8epilogue10collective18CollectiveEpilogueINS1E_23Sm100TmaWarpSpecializedILi3ELi2ELi16ELb1ELb0EEEJSH_NS5_IJNSS_ISF_SC_EENSS_INSA_ILi32EEESC_EEEEESI_SJ_SI_SJ_NS1E_6fusion15FusionCallbacksIS1I_NS1N_17LinearCombinationISI_fSI_fLNS_15FloatRoundStyleE2EEESH_S1M_JEEENS4_5SM1004TMEM4LOAD26SM100_TMEM_LOAD_16dp256b4xES10_NS11_INS12_ILi2ELi4ELi3EEES15_NSS_INS5_IJS16_S1K_EEENS5_IJS1K_SC_EEEEEEENS4_17SM75_U32x4_LDSM_NENS4_14SM90_TMA_STOREES21_NS4_17SM90_U32x4_STSM_NENS4_39AutoVectorizingCopyWithAssumedAlignmentILi128EEEEEEvvEEEEvNT_6ParamsE,@"STO_CUDA_ENTRY STV_DEFAULT"
_ZN7cutlass13device_kernelINS_4gemm6kernel13GemmUniversalIN4cute5tupleIJiiiiEEENS1_10collective13CollectiveMmaINS1_35MainloopSm100TmaUmmaWarpSpecializedILi6ELi2ELi4ENS5_IJNS4_1CILi4EEENSA_ILi1EEESC_EEEEENS5_IJNSA_ILi64EEESF_NSA_ILi128EEEEEENS_6half_tENS5_IJlSC_lEEESI_SJ_NS4_8TiledMMAINS4_8MMA_AtomIJNS4_20SM100_MMA_F16BF16_SSISI_SI_fLi64ELi64ELNS4_4UMMA5MajorE0ELSO_0ELNSN_7ScaleInE0ELSP_0EEEEEENS4_6LayoutINS5_IJSC_SC_SC_EEENS5_IJNSA_ILi0EEESU_SU_EEEEENS5_IJNS4_10UnderscoreESX_SX_EEEEENS4_13SM90_TMA_LOADENS4_14ComposedLayoutINS4_7SwizzleILi3ELi4ELi3EEENS4_18smem_ptr_flag_bitsILi16EEENSS_INS5_IJNSA_ILi8EEESF_EEENS5_IJSF_SC_EEEEEEEvNS4_8identityENS4_23SM90_TMA_LOAD_MULTICASTES1A_vS1B_EENS_8epilogue10collective18CollectiveEpilogueINS1E_23Sm100TmaWarpSpecializedILi3ELi2ELi16ELb1ELb0EEEJSH_NS5_IJNSS_ISF_SC_EENSS_INSA_ILi32EEESC_EEEEESI_SJ_SI_SJ_NS1E_6fusion15FusionCallbacksIS1I_NS1N_17LinearCombinationISI_fSI_fLNS_15FloatRoundStyleE2EEESH_S1M_JEEENS4_5SM1004TMEM4LOAD26SM100_TMEM_LOAD_16dp256b4xES10_NS11_INS12_ILi2ELi4ELi3EEES15_NSS_INS5_IJS16_S1K_EEENS5_IJS1K_SC_EEEEEEENS4_17SM75_U32x4_LDSM_NENS4_14SM90_TMA_STOREES21_NS4_17SM90_U32x4_STSM_NENS4_39AutoVectorizingCopyWithAssumedAlignmentILi128EEEEEEvvEEEEvNT_6ParamsE:
[----:B------:R-:W1:Y:S01]  /*0000*/  LDC R1, c[0x0][0x37c] ;  /* 0x0000df00ff017b82 */ /* 0x000e620000000800 */
[----:B------:R-:W2:Y:S01]  /*0010*/  S2R R55, SR_TID.X ;  /* 0x0000000000377919 */ /* 0x000ea20000002100 */
[----:B------:R-:W3:Y:S01]  /*0020*/  LDCU.64 UR8, c[0x0][0x890] ;  /* 0x00011200ff0877ac */ /* 0x000ee20008000a00 */
[----:B------:R-:W-:Y:S02]  /*0030*/  PRMT R45, RZ, 0x7610, R45 ;  /* 0x00007610ff2d7816 */ /* 0x000fe4000000002d */
[----:B------:R-:W-:Y:S01]  /*0040*/  ELECT P3, URZ, PT ;  /* 0x0000000000ff782f */ /* 0x000fe20003860000 */
[----:B---3--:R-:W-:-:S04]  /*0050*/  UISETP.NE.U32.AND UP0, UPT, UR8, URZ, UPT ;  /* 0x000000ff0800728c */ /* 0x008fc8000bf05070 */
[----:B------:R-:W-:Y:S01]  /*0060*/  UISETP.NE.AND.EX UP0, UPT, UR9, URZ, UPT, UP0 ;  /* 0x000000ff0900728c */ /* 0x000fe2000bf05300 */
[----:B--2---:R-:W-:-:S05]  /*0070*/  SHF.R.U32.HI R46, RZ, 0x5, R55 ;  /* 0x00000005ff2e7819 */ /* 0x004fca0000011637 */
[----:B------:R-:W2:Y:S02]  /*0080*/  SHFL.IDX PT, R0, R46, RZ, 0x1f ;  /* 0x00001fff2e007589 */ /* 0x000ea400000e0000 */
[----:B--2---:R-:W-:Y:S01]  /*0090*/  R2UR UR18, R0 ;  /* 0x00000000001272ca */ /* 0x004fe200000e0000 */
[----:B-1----:R-:W-:-:S14]  /*00a0*/  BRA.U UP0, `(.L_x_0) ;  /* 0x0000000100307547 */ /* 0x002fdc000b800000 */
[----:B------:R-:W1:Y:S02]  /*00b0*/  LDCU.64 UR4, c[0x0][0x888] ;  /* 0x00011100ff0477ac */ /* 0x000e640008000a00 */
[----:B-1----:R-:W-:-:S04]  /*00c0*/  UISETP.NE.U32.AND UP0, UPT, UR4, URZ, UPT ;  /* 0x000000ff0400728c */ /* 0x002fc8000bf05070 */
[----:B------:R-:W-:-:S09]  /*00d0*/  UISETP.NE.AND.EX UP0, UPT, UR5, URZ, UPT, UP0 ;  /* 0x000000ff0500728c */ /* 0x000fd2000bf05300 */
[----:B------:R-:W-:Y:S05]  /*00e0*/  BRA.U !UP0, `(.L_x_1) ;  /* 0x0000000108147547 */ /* 0x000fea000b800000 */
[----:B------:R-:W1:Y:S01]  /*00f0*/  LDC.64 R26, c[0x0][0x888] ;  /* 0x00022200ff1a7b82 */ /* 0x000e620000000a00 */
[----:B------:R-:W1:Y:S02]  /*0100*/  LDCU.64 UR4, c[0x0][0x358] ;  /* 0x00006b00ff0477ac */ /* 0x000e640008000a00 */
[----:B-1----:R1:W5:Y:S01]  /*0110*/  LDG.E R26, desc[UR4][R26.64] ;  /* 0x000000041a1a7981 */ /* 0x002362000c1e1900 */
[----:B------:R-:W-:Y:S01]  /*0120*/  HFMA2 R45, -RZ, RZ, 0, 5.9604644775390625e-08 ;  /* 0x00000001ff2d7431 */ /* 0x000fe200000001ff */
[----:B------:R-:W-:Y:S05]  /*0130*/  BRA `(.L_x_0) ;  /* 0x00000000000c7947 */ /* 0x000fea0003800000 */
.L_x_1:
[----:B------:R-:W1:Y:S01]  /*0140*/  LDCU UR4, c[0x0][0x880] ;  /* 0x00011000ff0477ac */ /* 0x000e620008000800 */
[----:B------:R-:W-:Y:S01]  /*0150*/  HFMA2 R45, -RZ, RZ, 0, 5.9604644775390625e-08 ;  /* 0x00000001ff2d7431 */ /* 0x000fe200000001ff */
[----:B-1----:R-:W-:-:S07]  /*0160*/  MOV R26, UR4 ;  /* 0x00000004001a7c02 */ /* 0x002fce0008000f00 */
.L_x_0:
[----:B------:R-:W2:Y:S02]  /*0170*/  LDCU.64 UR4, c[0x0][0x8b0] ;  /* 0x00011600ff0477ac */ /* 0x000ea40008000a00 */
[----:B--2---:R-:W-:-:S04]  /*0180*/  UISETP.NE.U32.AND UP0, UPT, UR4, URZ, UPT ;  /* 0x000000ff0400728c */ /* 0x004fc8000bf05070 */
[----:B------:R-:W-:-:S09]  /*0190*/  UISETP.NE.AND.EX UP0, UPT, UR5, URZ, UPT, UP0 ;  /* 0x000000ff0500728c */ /* 0x000fd2000bf05300 */
[----:B------:R-:W-:Y:S05]  /*01a0*/  BRA.U UP0, `(.L_x_2) ;  /* 0x0000000100287547 */ /* 0x000fea000b800000 */
[----:B------:R-:W2:Y:S02]  /*01b0*/  LDCU.64 UR4, c[0x0][0x8a8] ;  /* 0x00011500ff0477ac */ /* 0x000ea40008000a00 */
[----:B--2---:R-:W-:-:S04]  /*01c0*/  UISETP.NE.U32.AND UP0, UPT, UR4, URZ, UPT ;  /* 0x000000ff0400728c */ /* 0x004fc8000bf05070 */
[----:B------:R-:W-:-:S09]  /*01d0*/  UISETP.NE.AND.EX UP0, UPT, UR5, URZ, UPT, UP0 ;  /* 0x000000ff0500728c */ /* 0x000fd2000bf05300 */
[----:B------:R-:W-:Y:S05]  /*01e0*/  BRA.U !UP0, `(.L_x_3) ;  /* 0x0000000108107547 */ /* 0x000fea000b800000 */
[----:B------:R-:W2:Y:S01]  /*01f0*/  LDC.64 R24, c[0x0][0x8a8] ;  /* 0x00022a00ff187b82 */ /* 0x000ea20000000a00 */
[----:B------:R-:W2:Y:S02]  /*0200*/  LDCU.64 UR4, c[0x0][0x358] ;  /* 0x00006b00ff0477ac */ /* 0x000ea40008000a00 */
[----:B--2---:R2:W5:Y:S01]  /*0210*/  LDG.E R24, desc[UR4][R24.64] ;  /* 0x0000000418187981 */ /* 0x004562000c1e1900 */
[----:B------:R-:W-:Y:S05]  /*0220*/  BRA `(.L_x_2) ;  /* 0x0000000000087947 */ /* 0x000fea0003800000 */
.L_x_3:
[----:B------:R-:W2:Y:S02]  /*0230*/  LDCU UR4, c[0x0][0x8a0] ;  /* 0x00011400ff0477ac */ /* 0x000ea40008000800 */
[----:B--2---:R-:W-:Y:S02]  /*0240*/  MOV R24, UR4 ;  /* 0x0000000400187c02 */ /* 0x004fe40008000f00 */
.L_x_2:
[----:B------:R-:W-:Y:S01]  /*0250*/  IMAD.U32 R0, RZ, RZ, UR18 ;  /* 0x00000012ff007e24 */ /* 0x000fe2000f8e00ff */
[----:B------:R-:W-:Y:S04]  /*0260*/  BSSY.RECONVERGENT B0, `(.L_x_4) ;  /* 0x000000c000007945 */ /* 0x000fe80003800200 */
[C---:B------:R-:W-:Y:S02]  /*0270*/  ISETP.NE.OR P1, PT, R0.reuse, 0x1, !P3 ;  /* 0x000000010000780c */ /* 0x040fe40005f25670 */
[----:B------:R-:W-:-:S11]  /*0280*/  ISETP.NE.OR P0, PT, R0, 0x3, !P3 ;  /* 0x000000030000780c */ /* 0x000fd60005f05670 */
[----:B------:R-:W-:Y:S05]  /*0290*/  @P1 BRA `(.L_x_5) ;  /* 0x0000000000201947 */ /* 0x000fea0003800000 */
[----:B------:R-:W3:Y:S02]  /*02a0*/  LDCU.64 UR4, c[0x0][0x348] ;  /* 0x00006900ff0477ac */ /* 0x000ee40008000a00 */
[----:B---3--:R-:W-:Y:S02]  /*02b0*/  UIADD3 UR6, UP1, UPT, UR4, 0x80, URZ ;  /* 0x0000008004067890 */ /* 0x008fe4000ff3e0ff */
[----:B------:R-:W-:Y:S02]  /*02c0*/  UIADD3 UR4, UP0, UPT, UR4, 0x180, URZ ;  /* 0x0000018004047890 */ /* 0x000fe4000ff1e0ff */
[----:B------:R-:W-:Y:S02]  /*02d0*/  UIADD3.X UR7, UPT, UPT, URZ, UR5, URZ, UP1, !UPT ;  /* 0x00000005ff077290 */ /* 0x000fe40008ffe4ff */
[----:B------:R-:W-:-:S07]  /*02e0*/  UIADD3.X UR5, UPT, UPT, URZ, UR5, URZ, UP0, !UPT ;  /* 0x00000005ff057290 */ /* 0x000fce00087fe4ff */
[----:B------:R3:W-:Y:S02]  /*02f0*/  UTMACCTL.PF [UR6] ;  /* 0x00000000060079b9 */ /* 0x0007e40008040000 */
[----:B------:R3:W-:Y:S02]  /*0300*/  UTMACCTL.PF [UR4] ;  /* 0x00000000040079b9 */ /* 0x0007e40008040000 */
[----:B---3--:R-:W-:Y:S01]  /*0310*/  NOP ;  /* 0x0000000000007918 */ /* 0x008fe20000000000 */
.L_x_5:
[----:B------:R-:W-:Y:S05]  /*0320*/  BSYNC.RECONVERGENT B0 ;  /* 0x0000000000007941 */ /* 0x000fea0003800200 */
.L_x_4:
[----:B------:R-:W-:Y:S04]  /*0330*/  BSSY.RECONVERGENT B0, `(.L_x_6) ;  /* 0x000000a000007945 */ /* 0x000fe80003800200 */
        /* <DEDUP_REMOVED lines=9> */
.L_x_7:
[----:B------:R-:W-:Y:S05]  /*03d0*/  BSYNC.RECONVERGENT B0 ;  /* 0x0000000000007941 */ /* 0x000fea0003800200 */
.L_x_6:
[----:B------:R-:W3:Y:S01]  /*03e0*/  LDCU.64 UR4, c[0x0][0x888] ;  /* 0x00011100ff0477ac */ /* 0x000ee20008000a00 */
[----:B------:R-:W-:Y:S02]  /*03f0*/  UISETP.EQ.U32.AND UP2, UPT, UR8, URZ, UPT ;  /* 0x000000ff0800728c */ /* 0x000fe4000bf42070 */
[----:B------:R-:W-:Y:S02]  /*0400*/  UPLOP3.LUT UP3, UPT, UPT, UPT, UPT, 0x80, 0x8 ;  /* 0x000000000008789c */ /* 0x000fe40003f6f070 */
[----:B---3--:R-:W-:-:S04]  /*0410*/  UISETP.NE.U32.AND UP0, UPT, UR4, URZ, UPT ;  /* 0x000000ff0400728c */ /* 0x008fc8000bf05070 */
[----:B------:R-:W-:-:S04]  /*0420*/  UISETP.NE.AND.EX UP1, UPT, UR5, URZ, UPT, UP0 ;  /* 0x000000ff0500728c */ /* 0x000fc8000bf25300 */
[----:B------:R-:W-:-:S04]  /*0430*/  UISETP.EQ.OR.EX UP4, UPT, UR9, URZ, !UP1, UP2 ;  /* 0x000000ff0900728c */ /* 0x000fc8000cf82720 */
[----:B------:R-:W-:-:S06]  /*0440*/  UP2UR UR4, UPR, URZ, 0x10 ;  /* 0x00000010ff047883 */ /* 0x000fcc0008000000 */
[----:B------:R-:W-:Y:S01]  /*0450*/  MOV R49, UR4 ;  /* 0x0000000400317c02 */ /* 0x000fe20008000f00 */
[----:B------:R-:W-:Y:S06]  /*0460*/  BRA.U !UP4, `(.L_x_8) ;  /* 0x000000010c207547 */ /* 0x000fec000b800000 */
[----:B------:R-:W-:Y:S01]  /*0470*/  UISETP.NE.U32.AND UP2, UPT, UR8, URZ, UPT ;  /* 0x000000ff0800728c */ /* 0x000fe2000bf45070 */
[----:B-----5:R-:W-:Y:S01]  /*0480*/  FSETP.NEU.AND P0, PT, R26, RZ, PT ;  /* 0x000000ff1a00720b */ /* 0x020fe20003f0d000 */
[----:B------:R-:W-:Y:S02]  /*0490*/  USEL UR4, URZ, 0xffffffff, UP1 ;  /* 0xffffffffff047887 */ /* 0x000fe40008800000 */
[----:B------:R-:W-:-:S10]  /*04a0*/  UISETP.NE.AND.EX UP2, UPT, UR9, URZ, UPT, UP2 ;  /* 0x000000ff0900728c */ /* 0x000fd4000bf45320 */
[----:B------:R-:W-:Y:S01]  /*04b0*/  VOTEU.ANY UP0, P0 ;  /* 0x0000000000ff7886 */ /* 0x000fe20000000100 */
[----:B------:R-:W-:-:S04]  /*04c0*/  @!UP2 USEL UR4, URZ, 0xffffffff, UP0 ;  /* 0xffffffffff04a887 */ /* 0x000fc80008000000 */
[----:B------:R-:W-:-:S04]  /*04d0*/  ULOP3.LUT UR4, UR4, 0x1, URZ, 0xc0, !UPT ;  /* 0x0000000104047892 */ /* 0x000fc8000f8ec0ff */
[----:B------:R-:W-:-:S11]  /*04e0*/  UISETP.NE.U32.AND UP3, UPT, UR4, 0x1, UPT ;  /* 0x000000010400788c */ /* 0x000fd6000bf65070 */
.L_x_8:
[----:B------:R-:W3:Y:S01]  /*04f0*/  SHFL.IDX PT, R2, R46, RZ, 0x1f ;  /* 0x00001fff2e027589 */ /* 0x000ee200000e0000 */
[----:B------:R-:W-:Y:S01]  /*0500*/  UISETP.NE.AND UP5, UPT, UR18, 0x2, UPT ;  /* 0x000000021200788c */ /* 0x000fe2000bfa5270 */
[----:B---3--:R-:W-:-:S13]  /*0510*/  ISETP.NE.AND P0, PT, R2, RZ, PT ;  /* 0x000000ff0200720c */ /* 0x008fda0003f05270 */
[----:B------:R-:W-:Y:S05]  /*0520*/  @P0 BRA `(.L_x_9) ;  /* 0x0000000000680947 */ /* 0x000fea0003800000 */
[----:B------:R-:W3:Y:S01]  /*0530*/  S2UR UR4, SR_CgaCtaId ;  /* 0x00000000000479c3 */ /* 0x000ee20000008800 */
[----:B------:R-:W-:Y:S01]  /*0540*/  UMOV UR5, 0x400 ;  /* 0x0000040000057882 */ /* 0x000fe20000000000 */
[----:B------:R-:W-:Y:S01]  /*0550*/  UMOV UR8, 0x1 ;  /* 0x0000000100087882 */ /* 0x000fe20000000000 */
[----:B------:R-:W-:Y:S01]  /*0560*/  UMOV UR6, 0x4 ;  /* 0x0000000400067882 */ /* 0x000fe20000000000 */
[----:B------:R-:W-:-:S04]  /*0570*/  UIADD3 UR8, UPT, UPT, -UR8, 0x100000, URZ ;  /* 0x0010000008087890 */ /* 0x000fc8000fffe1ff */
[----:B------:R-:W-:Y:S02]  /*0580*/  USHF.L.U32 UR9, UR8, 0xb, URZ ;  /* 0x0000000b08097899 */ /* 0x000fe400080006ff */
[----:B------:R-:W-:Y:S02]  /*0590*/  USHF.L.U32 UR8, UR8, 0x1, URZ ;  /* 0x0000000108087899 */ /* 0x000fe400080006ff */
[----:B------:R-:W-:-:S04]  /*05a0*/  UIADD3 UR6, UPT, UPT, -UR6, 0x100000, URZ ;  /* 0x0010000006067890 */ /* 0x000fc8000fffe1ff */
[----:B------:R-:W-:Y:S02]  /*05b0*/  USHF.L.U32 UR7, UR6, 0xb, URZ ;  /* 0x0000000b06077899 */ /* 0x000fe400080006ff */
[----:B------:R-:W-:Y:S01]  /*05c0*/  USHF.L.U32 UR6, UR6, 0x1, URZ ;  /* 0x0000000106067899 */ /* 0x000fe200080006ff */
[----:B------:R-:W-:Y:S01]  /*05d0*/  ELECT P0, URZ, PT ;  /* 0x0000000000ff782f */ /* 0x000fe20003800000 */
[----:B---3--:R-:W-:Y:S01]  /*05e0*/  ULEA UR4, UR4, UR5, 0x18 ;  /* 0x0000000504047291 */ /* 0x008fe2000f8ec0ff */
[----:B------:R-:W3:Y:S11]  /*05f0*/  FENCE.VIEW.ASYNC.S ;  /* 0x00000000000073c6 */ /* 0x000ef60000000000 */
[----:B---3--:R3:W4:Y:S01]  /*0600*/  SYNCS.EXCH.64 URZ, [UR4], UR8 ;  /* 0x0000000804ff75b2 */ /* 0x0087220008000100 */
[----:B------:R3:W1:Y:S01]  /*0610*/  SYNCS.EXCH.64 URZ, [UR4+0x30], UR6 ;  /* 0x0000300604ff75b2 */ /* 0x0006620008000100 */
        /* <DEDUP_REMOVED lines=10> */
[----:B------:R-:W-:Y:S01]  /*06c0*/  NOP ;  /* 0x0000000000007918 */ /* 0x000fe20000000000 */
.L_x_9:
[----:B------:R-:W2:Y:S01]  /*06d0*/  SHFL.IDX PT, R2, R46, RZ, 0x1f ;  /* 0x00001fff2e027589 */ /* 0x000ea200000e0000 */
[----:B------:R-:W-:Y:S01]  /*06e0*/  NOP ;  /* 0x0000000000007918 */ /* 0x000fe20000000000 */
[----:B--2---:R-:W-:-:S13]  /*06f0*/  ISETP.NE.AND P0, PT, R2, 0x1, PT ;  /* 0x000000010200780c */ /* 0x004fda0003f05270 */
[----:B------:R-:W-:Y:S05]  /*0700*/  @P0 BRA `(.L_x_10) ;  /* 0x0000000000500947 */ /* 0x000fea0003800000 */
[----:B---3--:R-:W2:Y:S01]  /*0710*/  S2UR UR4, SR_CgaCtaId ;  /* 0x00000000000479c3 */ /* 0x008ea20000008800 */
        /* <DEDUP_REMOVED lines=10> */
[----:B--2---:R-:W-:Y:S01]  /*07c0*/  ULEA UR4, UR4, UR5, 0x18 ;  /* 0x0000000504047291 */ /* 0x004fe2000f8ec0ff */
[----:B------:R-:W2:Y:S11]  /*07d0*/  FENCE.VIEW.ASYNC.S ;  /* 0x00000000000073c6 */ /* 0x000eb60000000000 */
[----:B--2---:R2:W3:Y:S01]  /*07e0*/  SYNCS.EXCH.64 URZ, [UR4+0x60], UR8 ;  /* 0x0000600804ff75b2 */ /* 0x0044e20008000100 */
[----:B------:R2:W1:Y:S01]  /*07f0*/  SYNCS.EXCH.64 URZ, [UR4+0x78], UR6 ;  /* 0x0000780604ff75b2 */ /* 0x0004620008000100 */
[----:B------:R2:W1:Y:S01]  /*0800*/  SYNCS.EXCH.64 URZ, [UR4+0x68], UR8 ;  /* 0x0000680804ff75b2 */ /* 0x0004620008000100 */
[----:B------:R2:W1:Y:S01]  /*0810*/  SYNCS.EXCH.64 URZ, [UR4+0x80], UR6 ;  /* 0x0000800604ff75b2 */ /* 0x0004620008000100 */
[----:B------:R2:W1:Y:S01]  /*0820*/  SYNCS.EXCH.64 URZ, [UR4+0x70], UR8 ;  /* 0x0000700804ff75b2 */ /* 0x0004620008000100 */
[----:B------:R2:W1:Y:S01]  /*0830*/  SYNCS.EXCH.64 URZ, [UR4+0x88], UR6 ;  /* 0x0000880604ff75b2 */ /* 0x0004620008000100 */
[----:B------:R-:W-:Y:S01]  /*0840*/  NOP ;  /* 0x0000000000007918 */ /* 0x000fe20000000000 */
.L_x_10:
[----:B------:R-:W4:Y:S01]  /*0850*/  SHFL.IDX PT, R2, R46, RZ, 0x1f ;  /* 0x00001fff2e027589 */ /* 0x000f2200000e0000 */
[----:B------:R-:W-:Y:S01]  /*0860*/  NOP ;  /* 0x0000000000007918 */ /* 0x000fe20000000000 */
[----:B----4-:R-:W-:-:S13]  /*0870*/  ISETP.NE.AND P0, PT, R2, 0x3, PT ;  /* 0x000000030200780c */ /* 0x010fda0003f05270 */
[----:B------:R-:W-:Y:S05]  /*0880*/  @P0 BRA `(.L_x_11) ;  /* 0x0000000000300947 */ /* 0x000fea0003800000 */
[----:B--23--:R-:W2:Y:S01]  /*0890*/  S2UR UR4, SR_CgaCtaId ;  /* 0x00000000000479c3 */ /* 0x00cea20000008800 */
[----:B------:R-:W-:Y:S01]  /*08a0*/  UMOV UR6, 0x400 ;  /* 0x0000040000067882 */ /* 0x000fe20000000000 */
[----:B------:R-:W-:Y:S01]  /*08b0*/  UMOV UR5, 0x20 ;  /* 0x0000002000057882 */ /* 0x000fe20000000000 */
[----:B------:R-:W-:Y:S01]  /*08c0*/  ELECT P0, URZ, PT ;  /* 0x0000000000ff782f */ /* 0x000fe20003800000 */
[----:B--2---:R-:W-:Y:S02]  /*08d0*/  ULEA UR6, UR4, UR6, 0x18 ;  /* 0x0000000604067291 */ /* 0x004fe4000f8ec0ff */
[----:B------:R-:W-:-:S04]  /*08e0*/  UIADD3 UR4, UPT, UPT, -UR5, 0x100000, URZ ;  /* 0x0010000005047890 */ /* 0x000fc8000fffe1ff */
[----:B------:R-:W-:Y:S02]  /*08f0*/  USHF.L.U32 UR5, UR4, 0xb, URZ ;  /* 0x0000000b04057899 */ /* 0x000fe400080006ff */
[----:B------:R-:W-:Y:S01]  /*0900*/  USHF.L.U32 UR4, UR4, 0x1, URZ ;  /* 0x0000000104047899 */ /* 0x000fe200080006ff */
[----:B------:R-:W2:Y:S11]  /*0910*/  FENCE.VIEW.ASYNC.S ;  /* 0x00000000000073c6 */ /* 0x000eb60000000000 */
[----:B--2---:R4:W2:Y:S01]  /*0920*/  SYNCS.EXCH.64 URZ, [UR6+0x90], UR4 ;  /* 0x0000900406ff75b2 */ /* 0x0048a20008000100 */
[----:B------:R4:W3:Y:S02]  /*0930*/  SYNCS.EXCH.64 URZ, [UR6+0x98], UR4 ;  /* 0x0000980406ff75b2 */ /* 0x0008e40008000100 */
[----:B----4-:R-:W-:Y:S01]  /*0940*/  NOP ;  /* 0x0000000000007918 */ /* 0x010fe20000000000 */
.L_x_11:
[----:B------:R-:W4:Y:S01]  /*0950*/  SHFL.IDX PT, R2, R46, RZ, 0x1f ;  /* 0x00001fff2e027589 */ /* 0x000f2200000e0000 */
[----:B------:R-:W-:Y:S01]  /*0960*/  NOP ;  /* 0x0000000000007918 */ /* 0x000fe20000000000 */
[----:B----4-:R-:W-:-:S13]  /*0970*/  ISETP.NE.AND P0, PT, R2, 0x4, PT ;  /* 0x000000040200780c */ /* 0x010fda0003f05270 */
[----:B------:R-:W-:Y:S05]  /*0980*/  @P0 BRA `(.L_x_12) ;  /* 0x00000000004c0947 */ /* 0x000fea0003800000 */
[----:B--23--:R-:W2:Y:S01]  /*0990*/  S2UR UR6, SR_CgaCtaId ;  /* 0x00000000000679c3 */ /* 0x00cea20000008800 */
[----:B------:R-:W-:Y:S01]  /*09a0*/  UMOV UR4, 0x3a0 ;  /* 0x000003a000047882 */ /* 0x000fe20000000000 */
[----:B------:R-:W-:Y:S01]  /*09b0*/  UMOV UR5, 0x400 ;  /* 0x0000040000057882 */ /* 0x000fe20000000000 */
[----:B------:R-:W-:Y:S01]  /*09c0*/  USEL UR4, UR4, 0x320, UP3 ;  /* 0x0000032004047887 */ /* 0x000fe20009800000 */
[----:B------:R-:W-:Y:S01]  /*09d0*/  UMOV UR8, 0x1 ;  /* 0x0000000100087882 */ /* 0x000fe20000000000 */
[----:B------:R-:W-:Y:S01]  /*09e0*/  ELECT P0, URZ, PT ;  /* 0x0000000000ff782f */ /* 0x000fe20003800000 */
[----:B------:R-:W-:-:S04]  /*09f0*/  UIADD3 UR8, UPT, UPT, -UR8, 0x100000, URZ ;  /* 0x0010000008087890 */ /* 0x000fc8000fffe1ff */
[----:B------:R-:W-:Y:S02]  /*0a00*/  USHF.L.U32 UR9, UR8, 0xb, URZ ;  /* 0x0000000b08097899 */ /* 0x000fe400080006ff */
[----:B------:R-:W-:Y:S02]  /*0a10*/  USHF.L.U32 UR8, UR8, 0x1, URZ ;  /* 0x0000000108087899 */ /* 0x000fe400080006ff */
[----:B--2---:R-:W-:Y:S02]  /*0a20*/  ULEA UR6, UR6, UR5, 0x18 ;  /* 0x0000000506067291 */ /* 0x004fe4000f8ec0ff */
[----:B------:R-:W-:-:S04]  /*0a30*/  UIADD3 UR4, UPT, UPT, -UR4, 0x100000, URZ ;  /* 0x0010000004047890 */ /* 0x000fc8000fffe1ff */
[----:B------:R-:W-:Y:S02]  /*0a40*/  USHF.L.U32 UR5, UR4, 0xb, URZ ;  /* 0x0000000b04057899 */ /* 0x000fe400080006ff */
[----:B------:R-:W-:Y:S01]  /*0a50*/  USHF.L.U32 UR4, UR4, 0x1, URZ ;  /* 0x0000000104047899 */ /* 0x000fe200080006ff */
[----:B------:R-:W2:Y:S03]  /*0a60*/  FENCE.VIEW.ASYNC.S ;  /* 0x00000000000073c6 */ /* 0x000ea60000000000 */
[----:B--2---:R4:W2:Y:S08]  /*0a70*/  SYNCS.EXCH.64 URZ, [UR6+0xa0], UR8 ;  /* 0x0000a00806ff75b2 */ /* 0x0048b00008000100 */
[----:B------:R4:W3:Y:S01]  /*0a80*/  SYNCS.EXCH.64 URZ, [UR6+0xb0], UR4 ;  /* 0x0000b00406ff75b2 */ /* 0x0008e20008000100 */
[----:B------:R4:W1:Y:S01]  /*0a90*/  SYNCS.EXCH.64 URZ, [UR6+0xa8], UR8 ;  /* 0x0000a80806ff75b2 */ /* 0x0008620008000100 */
[----:B------:R4:W1:Y:S02]  /*0aa0*/  SYNCS.EXCH.64 URZ, [UR6+0xb8], UR4 ;  /* 0x0000b80406ff75b2 */ /* 0x0008640008000100 */
[----:B----4-:R-:W-:Y:S01]  /*0ab0*/  NOP ;  /* 0x0000000000007918 */ /* 0x010fe20000000000 */
.L_x_12:
[----:B------:R-:W4:Y:S01]  /*0ac0*/  SHFL.IDX PT, R2, R46, RZ, 0x1f ;  /* 0x00001fff2e027589 */ /* 0x000f2200000e0000 */
[----:B------:R-:W-:Y:S01]  /*0ad0*/  NOP ;  /* 0x0000000000007918 */ /* 0x000fe20000000000 */
[----:B----4-:R-:W-:-:S13]  /*0ae0*/  ISETP.NE.AND P0, PT, R2, 0x5, PT ;  /* 0x000000050200780c */ /* 0x010fda0003f05270 */
[----:B------:R-:W-:Y:S05]  /*0af0*/  @P0 BRA `(.L_x_13) ;  /* 0x0000000000580947 */ /* 0x000fea0003800000 */
[----:B--23--:R-:W2:Y:S01]  /*0b00*/  S2UR UR4, SR_CgaCtaId ;  /* 0x00000000000479c3 */ /* 0x00cea20000008800 */
        /* <DEDUP_REMOVED lines=12> */
[----:B--2---:R4:W2:Y:S01]  /*0bd0*/  SYNCS.EXCH.64 URZ, [UR4+0xc0], UR8 ;  /* 0x0000c00804ff75b2 */ /* 0x0048a20008000100 */
[----:B------:R4:W3:Y:S01]  /*0be0*/  SYNCS.EXCH.64 URZ, [UR4+0xe0], UR6 ;  /* 0x0000e00604ff75b2 */ /* 0x0008e20008000100 */
[----:B------:R4:W1:Y:S01]  /*0bf0*/  SYNCS.EXCH.64 URZ, [UR4+0xc8], UR8 ;  /* 0x0000c80804ff75b2 */ /* 0x0008620008000100 */
[----:B------:R4:W1:Y:S01]  /*0c00*/  SYNCS.EXCH.64 URZ, [UR4+0xe8], UR6 ;  /* 0x0000e80604ff75b2 */ /* 0x0008620008000100 */
[----:B------:R4:W1:Y:S01]  /*0c10*/  SYNCS.EXCH.64 URZ, [UR4+0xd0], UR8 ;  /* 0x0000d00804ff75b2 */ /* 0x0008620008000100 */
[----:B------:R4:W1:Y:S01]  /*0c20*/  SYNCS.EXCH.64 URZ, [UR4+0xf0], UR6 ;  /* 0x0000f00604ff75b2 */ /* 0x0008620008000100 */
[----:B------:R4:W1:Y:S01]  /*0c30*/  SYNCS.EXCH.64 URZ, [UR4+0xd8], UR8 ;  /* 0x0000d80804ff75b2 */ /* 0x0008620008000100 */
[----:B------:R4:W1:Y:S02]  /*0c40*/  SYNCS.EXCH.64 URZ, [UR4+0xf8], UR6 ;  /* 0x0000f80604ff75b2 */ /* 0x0008640008000100 */
[----:B----4-:R-:W-:Y:S01]  /*0c50*/  NOP ;  /* 0x0000000000007918 */ /* 0x010fe20000000000 */
.L_x_13:
[----:B------:R-:W4:Y:S01]  /*0c60*/  SHFL.IDX PT, R2, R46, RZ, 0x1f ;  /* 0x00001fff2e027589 */ /* 0x000f2200000e0000 */
[----:B------:R-:W1:Y:S01]  /*0c70*/  S2UR UR54, SR_CgaCtaId ;  /* 0x00000000003679c3 */ /* 0x000e620000008800 */
[----:B------:R-:W-:Y:S01]  /*0c80*/  NOP ;  /* 0x0000000000007918 */ /* 0x000fe20000000000 */
[----:B----4-:R-:W-:-:S13]  /*0c90*/  ISETP.NE.AND P0, PT, R2, 0x3, PT ;  /* 0x000000030200780c */ /* 0x010fda0003f05270 */
[----:B-1----:R-:W-:Y:S05]  /*0ca0*/  @P0 BRA `(.L_x_14) ;  /* 0x0000000000340947 */ /* 0x002fea0003800000 */
[----:B--23--:R-:W-:Y:S01]  /*0cb0*/  UMOV UR4, 0x400 ;  /* 0x0000040000047882 */ /* 0x00cfe20000000000 */
[----:B------:R-:W-:Y:S01]  /*0cc0*/  UMOV UR6, 0x20 ;  /* 0x0000002000067882 */ /* 0x000fe20000000000 */
[----:B------:R-:W-:Y:S02]  /*0cd0*/  ULEA UR4, UR54, UR4, 0x18 ;  /* 0x0000000436047291 */ /* 0x000fe4000f8ec0ff */
[----:B------:R-:W-:-:S04]  /*0ce0*/  UIADD3 UR6, UPT, UPT, -UR6, 0x100000, URZ ;  /* 0x0010000006067890 */ /* 0x000fc8000fffe1ff */
[----:B------:R-:W-:Y:S02]  /*0cf0*/  USHF.L.U32 UR7, UR6, 0xb, URZ ;  /* 0x0000000b06077899 */ /* 0x000fe400080006ff */
[----:B------:R-:W-:Y:S01]  /*0d00*/  USHF.L.U32 UR6, UR6, 0x1, URZ ;  /* 0x0000000106067899 */ /* 0x000fe200080006ff */
[----:B------:R-:W-:Y:S01]  /*0d10*/  ELECT P0, URZ, PT ;  /* 0x0000000000ff782f */ /* 0x000fe20003800000 */
[----:B------:R-:W1:Y:S10]  /*0d20*/  FENCE.VIEW.ASYNC.S ;  /* 0x00000000000073c6 */ /* 0x000e740000000000 */
[----:B-1----:R1:W4:Y:S01]  /*0d30*/  SYNCS.EXCH.64 URZ, [UR4+0x100], UR6 ;  /* 0x0001000604ff75b2 */ /* 0x0023220008000100 */
[----:B------:R1:W2:Y:S01]  /*0d40*/  SYNCS.EXCH.64 URZ, [UR4+0x110], UR6 ;  /* 0x0001100604ff75b2 */ /* 0x0002a20008000100 */
[----:B------:R1:W3:Y:S01]  /*0d50*/  SYNCS.EXCH.64 URZ, [UR4+0x108], UR6 ;  /* 0x0001080604ff75b2 */ /* 0x0002e20008000100 */
[----:B------:R1:W1:Y:S01]  /*0d60*/  SYNCS.EXCH.64 URZ, [UR4+0x118], UR6 ;  /* 0x0001180604ff75b2 */ /* 0x0002620008000100 */
[----:B------:R-:W-:Y:S01]  /*0d70*/  NOP ;  /* 0x0000000000007918 */ /* 0x000fe20000000000 */
.L_x_14:
[----:B-123--:R-:W1:Y:S01]  /*0d80*/  LDCU UR4, c[0x0][0x36c] ;  /* 0x00006d80ff0477ac */ /* 0x00ee620008000800 */
[----:B------:R-:W-:Y:S01]  /*0d90*/  ISETP.NE.OR P3, PT, R0, 0x2, !P3 ;  /* 0x000000020000780c */ /* 0x000fe20005f65670 */
[----:B------:R-:W-:Y:S01]  /*0da0*/  NOP ;  /* 0x0000000000007918 */ /* 0x000fe20000000000 */
[----:B------:R-:W-:Y:S01]  /*0db0*/  LOP3.LUT R0, R55, 0x1f, RZ, 0xc0, !PT ;  /* 0x0000001f37007812 */ /* 0x000fe200078ec0ff */
[----:B------:R-:W-:Y:S02]  /*0dc0*/  UISETP.NE.AND UP4, UPT, UR18, URZ, UPT ;  /* 0x000000ff1200728c */ /* 0x000fe4000bf85270 */
[----:B-1----:R-:W-:-:S09]  /*0dd0*/  UISETP.EQ.U32.AND UP6, UPT, UR4, 0x1, UPT ;  /* 0x000000010400788c */ /* 0x002fd2000bfc2070 */
[----:B------:R-:W-:Y:S05]  /*0de0*/  BRA.U !UP6, `(.L_x_15) ;  /* 0x000000010e087547 */ /* 0x000fea000b800000 */
[----:B----4-:R-:W-:Y:S01]  /*0df0*/  UCGABAR_ARV ;  /* 0x00000000000079c7 */ /* 0x010fe20008000000 */
[----:B------:R-:W-:Y:S05]  /*0e00*/  BRA `(.L_x_16) ;  /* 0x0000000000047947 */ /* 0x000fea0003800000 */
.L_x_15:
[----:B----4-:R-:W-:Y:S01]  /*0e10*/  NOP ;  /* 0x0000000000007918 */ /* 0x010fe20000000000 */
.L_x_16:
[----:B------:R-:W1:Y:S01]  /*0e20*/  S2UR UR26, SR_CTAID.X ;  /* 0x00000000001a79c3 */ /* 0x000e620000002500 */
[----:B------:R-:W-:-:S05]  /*0e30*/  CS2R.32 R48, SR_CgaSize ;  /* 0x0000000000307805 */ /* 0x000fca0000008a00 */
[----:B------:R-:W-:-:S05]  /*0e40*/  IMAD R48, R48, -0xa0, RZ ;  /* 0xffffff6030307824 */ /* 0x000fca00078e02ff */
[----:B------:R-:W-:-:S14]  /*0e50*/  R2UR UR5, R48 ;  /* 0x00000000300572ca */ /* 0x000fdc00000e0000 */
[----:B------:R-:W2:Y:S01]  /*0e60*/  LDCU UR5, c[0x0][UR5+0x2b0] ;  /* 0x00005600050577ac */ /* 0x000ea20008000800 */
[----:B------:R-:W-:-:S05]  /*0e70*/  CS2R.32 R48, SR_CgaSize ;  /* 0x0000000000307805 */ /* 0x000fca0000008a00 */
[----:B------:R-:W-:-:S05]  /*0e80*/  IMAD R48, R48, -0xa0, RZ ;  /* 0xffffff6030307824 */ /* 0x000fca00078e02ff */
[----:B------:R-:W-:-:S14]  /*0e90*/  R2UR UR4, R48 ;  /* 0x00000000300472ca */ /* 0x000fdc00000e0000 */
[----:B------:R-:W3:Y:S01]  /*0ea0*/  LDCU UR4, c[0x0][UR4+0x2b4] ;  /* 0x00005680040477ac */ /* 0x000ee20008000800 */
[----:B------:R-:W4:Y:S01]  /*0eb0*/  S2UR UR27, SR_CTAID.Y ;  /* 0x00000000001b79c3 */ /* 0x000f220000002600 */
[----:B------:R-:W-:-:S05]  /*0ec0*/  CS2R.32 R48, SR_CgaSize ;  /* 0x0000000000307805 */ /* 0x000fca0000008a00 */
[----:B------:R-:W-:-:S05]  /*0ed0*/  IMAD R48, R48, -0xa0, RZ ;  /* 0xffffff6030307824 */ /* 0x000fca00078e02ff */
[----:B------:R-:W-:-:S14]  /*0ee0*/  R2UR UR6, R48 ;  /* 0x00000000300672ca */ /* 0x000fdc00000e0000 */
[----:B------:R-:W3:Y:S01]  /*0ef0*/  LDCU UR6, c[0x0][UR6+0x2a0] ;  /* 0x00005400060677ac */ /* 0x000ee20008000800 */
[----:B------:R-:W-:-:S05]  /*0f00*/  CS2R.32 R48, SR_CgaSize ;  /* 0x0000000000307805 */ /* 0x000fca0000008a00 */
[----:B------:R-:W-:-:S05]  /*0f10*/  IMAD R48, R48, -0xa0, RZ ;  /* 0xffffff6030307824 */ /* 0x000fca00078e02ff */
[----:B------:R-:W-:-:S14]  /*0f20*/  R2UR UR7, R48 ;  /* 0x00000000300772ca */ /* 0x000fdc00000e0000 */
[----:B------:R-:W3:Y:S01]  /*0f30*/  LDCU UR7, c[0x0][UR7+0x2a4] ;  /* 0x00005480070777ac */ /* 0x000ee20008000800 */
[----:B------:R-:W-:Y:S01]  /*0f40*/  USHF.L.U32 UR23, UR54, 0xa, URZ ;  /* 0x0000000a36177899 */ /* 0x000fe200080006ff */
[----:B------:R-:W3:Y:S01]  /*0f50*/  LDCU UR19, c[0x0][0xb24] ;  /* 0x00016480ff1377ac */ /* 0x000ee20008000800 */
[----:B------:R-:W3:Y:S01]  /*0f60*/  LDCU UR42, c[0x0][0xb24] ;  /* 0x00016480ff2a77ac */ /* 0x000ee20008000800 */
[----:B-1----:R-:W-:Y:S01]  /*0f70*/  I2FP.F32.U32 R3, UR26 ;  /* 0x0000001a00037c45 */ /* 0x002fe20008201000 */
[----:B------:R-:W1:Y:S04]  /*0f80*/  LDCU UR22, c[0x0][0xb30] ;  /* 0x00016600ff1677ac */ /* 0x000e680008000800 */
[----:B--2---:R-:W-:Y:S01]  /*0f90*/  FMUL R3, R3, UR5 ;  /* 0x0000000503037c20 */ /* 0x004fe20008400000 */
[----:B------:R-:W-:Y:S01]  /*0fa0*/  ULOP3.LUT UR23, UR23, 0xc00, URZ, 0xc0, !UPT ;  /* 0x00000c0017177892 */ /* 0x000fe2000f8ec0ff */
[----:B----4-:R-:W-:-:S04]  /*0fb0*/  I2FP.F32.U32 R2, UR27 ;  /* 0x0000001b00027c45 */ /* 0x010fc80008201000 */
[----:B------:R-:W2:Y:S01]  /*0fc0*/  F2I.U32.TRUNC.NTZ R3, R3 ;  /* 0x0000000300037305 */ /* 0x000ea2000020f000 */
[----:B---3--:R-:W-:-:S07]  /*0fd0*/  FMUL R2, R2, UR4 ;  /* 0x0000000402027c20 */ /* 0x008fce0008400000 */
[----:B------:R-:W3:Y:S01]  /*0fe0*/  F2I.U32.TRUNC.NTZ R2, R2 ;  /* 0x0000000200027305 */ /* 0x000ee2000020f000 */
[----:B--2---:R-:W-:Y:S02]  /*0ff0*/  R2UR UR5, R3 ;  /* 0x00000000030572ca */ /* 0x004fe400000e0000 */
[----:B---3--:R-:W-:Y:S02]  /*1000*/  R2UR UR4, R2 ;  /* 0x00000000020472ca */ /* 0x008fe400000e0000 */
[----:B------:R-:W-:-:S09]  /*1010*/  PRMT R2, RZ, 0x7610, R2 ;  /* 0x00007610ff027816 */ /* 0x000fd20000000002 */
[----:B------:R-:W-:-:S04]  /*1020*/  UIADD3 UR5, UPT, UPT, -UR5, URZ, URZ ;  /* 0x000000ff05057290 */ /* 0x000fc8000fffe1ff */
[----:B------:R-:W-:Y:S02]  /*1030*/  UIMAD UR5, UR6, UR5, UR26 ;  /* 0x00000005060572a4 */ /* 0x000fe4000f8e021a */
[----:B------:R-:W-:-:S04]  /*1040*/  UIADD3 UR4, UPT, UPT, -UR4, URZ, URZ ;  /* 0x000000ff04047290 */ /* 0x000fc8000fffe1ff */
[----:B------:R-:W-:Y:S01]  /*1050*/  IMAD.U32 R48, RZ, RZ, UR5 ;  /* 0x00000005ff307e24 */ /* 0x000fe2000f8e00ff */
[----:B------:R-:W-:-:S06]  /*1060*/  UIMAD UR4, UR7, UR4, UR27 ;  /* 0x00000004070472a4 */ /* 0x000fcc000f8e021b */
[----:B------:R-:W-:Y:S01]  /*1070*/  IMAD.U32 R47, RZ, RZ, UR4 ;  /* 0x00000004ff2f7e24 */ /* 0x000fe2000f8e00ff */
[----:B-1----:R-:W-:Y:S06]  /*1080*/  BRA.U UP4, `(.L_x_17) ;  /* 0x0000000104487547 */ /* 0x002fec000b800000 */
[----:B------:R-:W-:Y:S02]  /*1090*/  R2UR UR4, R47 ;  /* 0x000000002f0472ca */ /* 0x000fe400000e0000 */
[----:B------:R-:W-:-:S11]  /*10a0*/  R2UR UR8, R48 ;  /* 0x00000000300872ca */ /* 0x000fd600000e0000 */
[----:B------:R-:W-:Y:S02]  /*10b0*/  UISETP.NE.AND UP0, UPT, UR4, URZ, UPT ;  /* 0x000000ff0400728c */ /* 0x000fe4000bf05270 */
[----:B------:R-:W-:Y:S02]  /*10c0*/  UISETP.NE.AND UP2, UPT, UR8, 0x1, UPT ;  /* 0x000000010800788c */ /* 0x000fe4000bf45270 */
[----:B------:R-:W-:-:S04]  /*10d0*/  UISETP.EQ.OR UP0, UPT, UR8, URZ, !UP0 ;  /* 0x000000ff0800728c */ /* 0x000fc8000c702670 */
[----:B------:R-:W-:Y:S02]  /*10e0*/  USEL UR7, URZ, 0x1, !UP0 ;  /* 0x00000001ff077887 */ /* 0x000fe4000c000000 */
[----:B------:R-:W-:-:S04]  /*10f0*/  UISETP.NE.AND UP0, UPT, UR4, URZ, UPT ;  /* 0x000000ff0400728c */ /* 0x000fc8000bf05270 */
[----:B------:R-:W-:-:S04]  /*1100*/  USEL UR4, URZ, 0x2, UP0 ;  /* 0x00000002ff047887 */ /* 0x000fc80008000000 */
[----:B------:R-:W-:Y:S02]  /*1110*/  USEL UR6, UR4, 0x2, UP2 ;  /* 0x0000000204067887 */ /* 0x000fe40009000000 */
[----:B------:R-:W-:Y:S02]  /*1120*/  USEL UR4, URZ, 0x4, UP0 ;  /* 0x00000004ff047887 */ /* 0x000fe40008000000 */
[----:B------:R-:W-:-:S04]  /*1130*/  UISETP.NE.AND UP2, UPT, UR8, 0x2, UPT ;  /* 0x000000020800788c */ /* 0x000fc8000bf45270 */
[----:B------:R-:W-:Y:S02]  /*1140*/  USEL UR5, UR4, 0x4, UP2 ;  /* 0x0000000404057887 */ /* 0x000fe40009000000 */
[----:B------:R-:W-:Y:S02]  /*1150*/  USEL UR4, URZ, 0x8, UP0 ;  /* 0x00000008ff047887 */ /* 0x000fe40008000000 */
[----:B------:R-:W-:Y:S02]  /*1160*/  UISETP.NE.AND UP0, UPT, UR8, 0x3, UPT ;  /* 0x000000030800788c */ /* 0x000fe4000bf05270 */
[----:B------:R-:W-:Y:S02]  /*1170*/  UIADD3 UR5, UPT, UPT, UR5, UR6, UR7 ;  /* 0x0000000605057290 */ /* 0x000fe4000fffe007 */
[----:B------:R-:W-:-:S04]  /*1180*/  USEL UR4, UR4, 0x8, UP0 ;  /* 0x0000000804047887 */ /* 0x000fc80008000000 */
[----:B------:R-:W-:-:S06]  /*1190*/  UIADD3 UR4, UPT, UPT, UR5, UR4, URZ ;  /* 0x0000000405047290 */ /* 0x000fcc000fffe0ff */
[----:B------:R-:W-:-:S07]  /*11a0*/  IMAD.U32 R2, RZ, RZ, UR4 ;  /* 0x00000004ff027e24 */ /* 0x000fce000f8e00ff */
.L_x_17:
[----:B------:R-:W1:Y:S01]  /*11b0*/  S2UR UR36, SR_CTAID.Z ;  /* 0x00000000002479c3 */ /* 0x000e620000002700 */
[----:B------:R-:W-:-:S09]  /*11c0*/  UISETP.GE.AND UP0, UPT, UR19, 0x1, UPT ;  /* 0x000000011300788c */ /* 0x000fd2000bf06270 */
[----:B------:R-:W-:Y:S05]  /*11d0*/  BRA.U !UP0, `(.L_x_18) ;  /* 0x0000000108d07547 */ /* 0x000fea000b800000 */
[----:B------:R-:W2:Y:S01]  /*11e0*/  LDCU UR20, c[0x0][0xb0c] ;  /* 0x00016180ff1477ac */ /* 0x000ea20008000800 */
[----:B------:R-:W3:Y:S01]  /*11f0*/  LDCU.128 UR12, c[0x0][0xb10] ;  /* 0x00016200ff0c77ac */ /* 0x000ee20008000c00 */
[----:B------:R-:W4:Y:S01]  /*1200*/  LDCU UR6, c[0x0][0x370] ;  /* 0x00006e00ff0677ac */ /* 0x000f220008000800 */
[----:B------:R-:W1:Y:S01]  /*1210*/  LDCU UR7, c[0x0][0x374] ;  /* 0x00006e80ff0777ac */ /* 0x000e620008000800 */
[----:B------:R-:W1:Y:S01]  /*1220*/  LDCU UR21, c[0x0][0xb20] ;  /* 0x00016400ff1577ac */ /* 0x000e620008000800 */
[----:B--2---:R-:W-:Y:S02]  /*1230*/  UISETP.NE.AND UP0, UPT, UR20, 0x1, UPT ;  /* 0x000000011400788c */ /* 0x004fe4000bf05270 */
[----:B---3--:R-:W-:Y:S01]  /*1240*/  UIMAD.WIDE.U32 UR4, UR26, UR12, URZ ;  /* 0x0000000c1a0472a5 */ /* 0x008fe2000f8e00ff */
[----:B------:R-:W2:Y:S01]  /*1250*/  LDCU.64 UR8, c[0x0][0xb28] ;  /* 0x00016500ff0877ac */ /* 0x000ea20008000a00 */
[----:B----4-:R-:W-:Y:S02]  /*1260*/  UIMAD.WIDE.U32 UR10, UR6, UR12, URZ ;  /* 0x0000000c060a72a5 */ /* 0x010fe4000f8e00ff */
[----:B------:R-:W-:-:S02]  /*1270*/  USHF.R.U32.HI UR5, URZ, UR13, UR5 ;  /* 0x0000000dff057299 */ /* 0x000fc40008011605 */
[----:B------:R-:W-:Y:S02]  /*1280*/  UISETP.NE.AND UP2, UPT, UR19, 0x1, UPT ;  /* 0x000000011300788c */ /* 0x000fe4000bf45270 */
[----:B------:R-:W-:Y:S01]  /*1290*/  USEL UR5, UR26, UR5, !UP0 ;  /* 0x000000051a057287 */ /* 0x000fe2000c000000 */
[----:B------:R-:W-:Y:S01]  /*12a0*/  UMOV UR10, UR11 ;  /* 0x0000000b000a7c82 */ /* 0x000fe20008000000 */
[----:B------:R-:W-:Y:S02]  /*12b0*/  UIMAD.WIDE.U32 UR16, UR27, UR15, URZ ;  /* 0x0000000f1b1072a5 */ /* 0x000fe4000f8e00ff */
[----:B------:R-:W-:Y:S02]  /*12c0*/  @UP0 USHF.R.U32.HI UR6, URZ, UR13, UR10 ;  /* 0x0000000dff060299 */ /* 0x000fe4000801160a */
[----:B------:R-:W-:Y:S02]  /*12d0*/  UISETP.NE.AND UP0, UPT, UR14, 0x1, UPT ;  /* 0x000000010e00788c */ /* 0x000fe4000bf05270 */
[----:B-1----:R-:W-:-:S02]  /*12e0*/  UIMAD.WIDE.U32 UR10, UR7, UR15, URZ ;  /* 0x0000000f070a72a5 */ /* 0x002fc4000f8e00ff */
[----:B--2---:R-:W-:Y:S01]  /*12f0*/  UIMAD.WIDE.U32 UR12, UR6, UR8, URZ ;  /* 0x00000008060c72a5 */ /* 0x004fe2000f8e00ff */
[----:B------:R-:W-:Y:S02]  /*1300*/  UMOV UR4, UR17 ;  /* 0x0000001100047c82 */ /* 0x000fe40008000000 */
[----:B------:R-:W-:Y:S02]  /*1310*/  USHF.R.U32.HI UR4, URZ, UR21, UR4 ;  /* 0x00000015ff047299 */ /* 0x000fe40008011604 */
[----:B------:R-:W-:Y:S02]  /*1320*/  UMOV UR10, UR11 ;  /* 0x0000000b000a7c82 */ /* 0x000fe40008000000 */
[----:B------:R-:W-:Y:S01]  /*1330*/  UMOV UR12, UR13 ;  /* 0x0000000d000c7c82 */ /* 0x000fe20008000000 */
[----:B------:R-:W-:Y:S02]  /*1340*/  @UP0 USHF.R.U32.HI UR7, URZ, UR21, UR10 ;  /* 0x00000015ff070299 */ /* 0x000fe4000801160a */
[----:B------:R-:W-:-:S02]  /*1350*/  USEL UR4, UR27, UR4, !UP0 ;  /* 0x000000041b047287 */ /* 0x000fc4000c000000 */
[----:B------:R-:W-:Y:S02]  /*1360*/  UIMAD.WIDE.U32 UR10, UR7, UR8, URZ ;  /* 0x00000008070a72a5 */ /* 0x000fe4000f8e00ff */
[----:B------:R-:W-:Y:S02]  /*1370*/  @UP2 USHF.R.U32.HI UR6, URZ, UR9, UR12 ;  /* 0x00000009ff062299 */ /* 0x000fe4000801160c */
[----:B------:R-:W-:-:S03]  /*1380*/  UIMAD.WIDE.U32 UR12, UR4, UR8, URZ ;  /* 0x00000008040c72a5 */ /* 0x000fc6000f8e00ff */
[----:B------:R-:W-:Y:S02]  /*1390*/  UMOV UR10, UR11 ;  /* 0x0000000b000a7c82 */ /* 0x000fe40008000000 */
[----:B------:R-:W-:Y:S02]  /*13a0*/  @UP2 USHF.R.U32.HI UR7, URZ, UR9, UR10 ;  /* 0x00000009ff072299 */ /* 0x000fe4000801160a */
[----:B------:R-:W-:Y:S02]  /*13b0*/  UIMAD UR10, UR6, UR19, URZ ;  /* 0x00000013060a72a4 */ /* 0x000fe4000f8e02ff */
[----:B------:R-:W-:-:S04]  /*13c0*/  UIMAD UR7, UR7, UR19, URZ ;  /* 0x00000013070772a4 */ /* 0x000fc8000f8e02ff */
[----:B------:R-:W-:-:S03]  /*13d0*/  UISETP.GE.AND UP0, UPT, UR4, UR7, UPT ;  /* 0x000000070400728c */ /* 0x000fc6000bf06270 */
[----:B------:R-:W-:Y:S01]  /*13e0*/  UMOV UR7, UR13 ;  /* 0x0000000d00077c82 */ /* 0x000fe20008000000 */
[----:B------:R-:W-:Y:S02]  /*13f0*/  UISETP.GE.OR UP0, UPT, UR5, UR10, UP0 ;  /* 0x0000000a0500728c */ /* 0x000fe40008706670 */
[----:B------:R-:W-:Y:S02]  /*1400*/  UIMAD.WIDE.U32 UR10, UR5, UR8, URZ ;  /* 0x00000008050a72a5 */ /* 0x000fe4000f8e00ff */
[----:B------:R-:W-:Y:S02]  /*1410*/  USHF.R.U32.HI UR7, URZ, UR9, UR7 ;  /* 0x00000009ff077299 */ /* 0x000fe40008011607 */
[----:B------:R-:W-:Y:S02]  /*1420*/  UIADD3 UR10, UPT, UPT, -UR4, URZ, URZ ;  /* 0x000000ff040a7290 */ /* 0x000fe4000fffe1ff */
[----:B------:R-:W-:Y:S02]  /*1430*/  USEL UR7, UR4, UR7, !UP2 ;  /* 0x0000000704077287 */ /* 0x000fe4000d000000 */
[----:B------:R-:W-:Y:S01]  /*1440*/  UIMAD UR10, UR14, UR10, UR27 ;  /* 0x0000000a0e0a72a4 */ /* 0x000fe2000f8e021b */
[----:B------:R-:W-:Y:S01]  /*1450*/  @!UP0 UMOV UR8, UR11 ;  /* 0x0000000b00088c82 */ /* 0x000fe20008000000 */
[----:B------:R-:W-:-:S02]  /*1460*/  UIADD3 UR11, UPT, UPT, -UR5, URZ, URZ ;  /* 0x000000ff050b7290 */ /* 0x000fc4000fffe1ff */
[----:B------:R-:W-:Y:S02]  /*1470*/  @!UP0 USHF.R.U32.HI UR8, URZ, UR9, UR8 ;  /* 0x00000009ff088299 */ /* 0x000fe40008011608 */
[----:B------:R-:W-:Y:S02]  /*1480*/  UIADD3 UR9, UPT, UPT, -UR7, URZ, URZ ;  /* 0x000000ff07097290 */ /* 0x000fe4000fffe1ff */
[----:B------:R-:W-:Y:S02]  /*1490*/  @!UP0 USEL UR8, UR5, UR8, !UP2 ;  /* 0x0000000805088287 */ /* 0x000fe4000d000000 */
[----:B------:R-:W-:Y:S02]  /*14a0*/  UIMAD UR9, UR19, UR9, UR4 ;  /* 0x00000009130972a4 */ /* 0x000fe4000f8e0204 */
[----:B------:R-:W-:Y:S02]  /*14b0*/  @!UP0 UIADD3 UR7, UPT, UPT, UR7, -UR8, URZ ;  /* 0x8000000807078290 */ /* 0x000fe4000fffe0ff */
[----:B------:R-:W-:-:S02]  /*14c0*/  @!UP0 UIMAD UR6, UR9, UR6, UR8 ;  /* 0x00000006090682a4 */ /* 0x000fc4000f8e0208 */
[----:B------:R-:W-:Y:S02]  /*14d0*/  @!UP0 UIMAD UR4, UR7, UR19, UR5 ;  /* 0x00000013070482a4 */ /* 0x000fe4000f8e0205 */
[----:B------:R-:W-:Y:S02]  /*14e0*/  UIMAD UR26, UR20, UR11, UR26 ;  /* 0x0000000b141a72a4 */ /* 0x000fe4000f8e021a */
[----:B------:R-:W-:Y:S01]  /*14f0*/  UIMAD UR27, UR4, UR14, UR10 ;  /* 0x0000000e041b72a4 */ /* 0x000fe2000f8e020a */
[----:B------:R-:W-:Y:S02]  /*1500*/  @!UP0 UMOV UR5, UR6 ;  /* 0x0000000600058c82 */ /* 0x000fe40008000000 */
[----:B------:R-:W-:-:S12]  /*1510*/  UIMAD UR26, UR5, UR20, UR26 ;  /* 0x00000014051a72a4 */ /* 0x000fd8000f8e021a */
.L_x_18:
[----:B------:R-:W-:-:S09]  /*1520*/  UISETP.NE.AND UP0, UPT, UR22, 0x1, UPT ;  /* 0x000000011600788c */ /* 0x000fd2000bf05270 */
[----:B------:R-:W-:Y:S05]  /*1530*/  BRA.U UP0, `(.L_x_19) ;  /* 0x0000000100407547 */ /* 0x000fea000b800000 */
[----:B------:R-:W2:Y:S01]  /*1540*/  LDCU.128 UR8, c[0x0][0xb10] ;  /* 0x00016200ff0877ac */ /* 0x000ea20008000c00 */
[----:B------:R-:W3:Y:S01]  /*1550*/  LDCU UR12, c[0x0][0xb0c] ;  /* 0x00016180ff0c77ac */ /* 0x000ee20008000800 */
[----:B------:R-:W4:Y:S01]  /*1560*/  LDCU UR13, c[0x0][0xb20] ;  /* 0x00016400ff0d77ac */ /* 0x000f220008000800 */
[----:B--2---:R-:W-:Y:S02]  /*1570*/  UIMAD.WIDE.U32 UR4, UR26, UR8, URZ ;  /* 0x000000081a0472a5 */ /* 0x004fe4000f8e00ff */
[----:B------:R-:W-:Y:S02]  /*1580*/  UIMAD.WIDE.U32 UR6, UR27, UR11, URZ ;  /* 0x0000000b1b0672a5 */ /* 0x000fe4000f8e00ff */
[----:B---3--:R-:W-:Y:S02]  /*1590*/  UISETP.NE.AND UP0, UPT, UR12, 0x1, UPT ;  /* 0x000000010c00788c */ /* 0x008fe4000bf05270 */
[----:B------:R-:W-:-:S03]  /*15a0*/  USHF.R.U32.HI UR5, URZ, UR9, UR5 ;  /* 0x00000009ff057299 */ /* 0x000fc60008011605 */
[----:B------:R-:W-:Y:S01]  /*15b0*/  UMOV UR4, UR7 ;  /* 0x0000000700047c82 */ /* 0x000fe20008000000 */
[----:B------:R-:W-:Y:S02]  /*15c0*/  USEL UR5, UR26, UR5, !UP0 ;  /* 0x000000051a057287 */ /* 0x000fe4000c000000 */
[----:B------:R-:W-:Y:S02]  /*15d0*/  UISETP.NE.AND UP0, UPT, UR10, 0x1, UPT ;  /* 0x000000010a00788c */ /* 0x000fe4000bf05270 */
[----:B----4-:R-:W-:-:S04]  /*15e0*/  USHF.R.U32.HI UR4, URZ, UR13, UR4 ;  /* 0x0000000dff047299 */ /* 0x010fc80008011604 */
[----:B------:R-:W-:-:S04]  /*15f0*/  USEL UR4, UR27, UR4, !UP0 ;  /* 0x000000041b047287 */ /* 0x000fc8000c000000 */
[----:B------:R-:W-:Y:S02]  /*1600*/  UIADD3 UR6, UPT, UPT, UR5, -UR4, URZ ;  /* 0x8000000405067290 */ /* 0x000fe4000fffe0ff */
[----:B------:R-:W-:Y:S02]  /*1610*/  UIADD3 UR4, UPT, UPT, -UR5, UR4, URZ ;  /* 0x0000000405047290 */ /* 0x000fe4000fffe1ff */
[----:B------:R-:W-:Y:S02]  /*1620*/  UIMAD UR27, UR6, UR10, UR27 ;  /* 0x0000000a061b72a4 */ /* 0x000fe4000f8e021b */
[----:B------:R-:W-:-:S12]  /*1630*/  UIMAD UR26, UR4, UR12, UR26 ;  /* 0x0000000c041a72a4 */ /* 0x000fd8000f8e021a */
.L_x_19:
[----:B------:R-:W-:Y:S01]  /*1640*/  UISETP.NE.AND UP0, UPT, UR18, 0x2, UPT ;  /* 0x000000021200788c */ /* 0x000fe2000bf05270 */
[----:B------:R-:W-:Y:S09]  /*1650*/  BRA.U !UP6, `(.L_x_20) ;  /* 0x000000010e0c7547 */ /* 0x000ff2000b800000 */
[----:B------:R-:W-:Y:S01]  /*1660*/  UCGABAR_WAIT ;  /* 0x0000000000007dc7 */ /* 0x000fe20008000000 */
[----:B------:R-:W-:Y:S01]  /*1670*/  CCTL.IVALL ;  /* 0x00000000ff00798f */ /* 0x000fe20002000000 */
[----:B------:R-:W-:Y:S05]  /*1680*/  BRA `(.L_x_21) ;  /* 0x0000000000047947 */ /* 0x000fea0003800000 */
.L_x_20:
[----:B------:R-:W-:Y:S06]  /*1690*/  BAR.SYNC.DEFER_BLOCKING 0x0 ;  /* 0x0000000000007b1d */ /* 0x000fec0000010000 */
.L_x_21:
[----:B------:R-:W-:Y:S05]  /*16a0*/  BRA.U UP0, `(.L_x_22) ;  /* 0x0000001500707547 */ /* 0x000fea000b800000 */
[----:B------:R-:W2:Y:S01]  /*16b0*/  LDCU UR6, c[0x0][0x38c] ;  /* 0x00007180ff0677ac */ /* 0x000ea20008000800 */
[----:B------:R-:W-:Y:S01]  /*16c0*/  PLOP3.LUT P1, PT, PT, PT, UP3, 0x80, 0x8 ;  /* 0x000000000008781c */ /* 0x000fe20003f2f038 */
[----:B------:R-:W-:Y:S01]  /*16d0*/  IMAD.MOV.U32 R12, RZ, RZ, 0x1 ;  /* 0x00000001ff0c7424 */ /* 0x000fe200078e00ff */
[----:B------:R-:W-:Y:S01]  /*16e0*/  ISETP.EQ.OR P2, PT, R0, RZ, P3 ;  /* 0x000000ff0000720c */ /* 0x000fe20001f42670 */
[----:B------:R-:W-:Y:S01]  /*16f0*/  UISETP.NE.AND UP1, UPT, UR18, URZ, UPT ;  /* 0x000000ff1200728c */ /* 0x000fe2000bf25270 */
[----:B------:R-:W-:Y:S01]  /*1700*/  PLOP3.LUT P1, PT, P1, PT, PT, 0x8, 0x80 ;  /* 0x000000000080781c */ /* 0x000fe20000f2e170 */
[----:B------:R-:W-:Y:S01]  /*1710*/  USEL UR29, URZ, 0x1, UP5 ;  /* 0x00000001ff1d7887 */ /* 0x000fe2000a800000 */
[----:B------:R-:W-:Y:S01]  /*1720*/  CS2R R10, SRZ ;  /* 0x00000000000a7805 */ /* 0x000fe2000001ff00 */
[----:B------:R-:W-:Y:S01]  /*1730*/  IMAD.MOV.U32 R9, RZ, RZ, RZ ;  /* 0x000000ffff097224 */ /* 0x000fe200078e00ff */
[----:B------:R-:W3:Y:S01]  /*1740*/  LDCU UR44, c[0x0][0x370] ;  /* 0x00006e00ff2c77ac */ /* 0x000ee20008000800 */
[----:B------:R-:W-:Y:S01]  /*1750*/  IMAD.MOV.U32 R8, RZ, RZ, 0x1 ;  /* 0x00000001ff087424 */ /* 0x000fe200078e00ff */
[----:B------:R-:W4:Y:S01]  /*1760*/  LDCU.64 UR38, c[0x0][0x348] ;  /* 0x00006900ff2677ac */ /* 0x000f220008000a00 */
[----:B------:R-:W-:-:S02]  /*1770*/  USHF.R.U32.HI UR48, URZ, 0x6, UR23 ;  /* 0x00000006ff307899 */ /* 0x000fc40008011617 */
[----:B--2---:R-:W-:Y:S02]  /*1780*/  UIADD3 UR5, UPT, UPT, UR6, 0x7f, URZ ;  /* 0x0000007f06057890 */ /* 0x004fe4000fffe0ff */
[----:B------:R-:W-:Y:S02]  /*1790*/  UIADD3 UR49, UPT, UPT, UR6, 0xfe, URZ ;  /* 0x000000fe06317890 */ /* 0x000fe4000fffe0ff */
[----:B------:R-:W-:Y:S01]  /*17a0*/  USHF.R.S32.HI UR4, URZ, 0x1f, UR5 ;  /* 0x0000001fff047899 */ /* 0x000fe20008011405 */
[----:B------:R-:W2:Y:S03]  /*17b0*/  LDCU UR43, c[0x0][0x374] ;  /* 0x00006e80ff2b77ac */ /* 0x000ea60008000800 */
[----:B------:R-:W-:Y:S02]  /*17c0*/  ULEA.HI UR4, UR4, UR5, URZ, 0x7 ;  /* 0x0000000504047291 */ /* 0x000fe4000f8f38ff */
[----:B------:R-:W-:-:S02]  /*17d0*/  USEL UR29, UR29, 0x2, UP1 ;  /* 0x000000021d1d7887 */ /* 0x000fc40008800000 */
[----:B------:R-:W-:Y:S02]  /*17e0*/  USHF.R.S32.HI UR46, URZ, 0x7, UR4 ;  /* 0x00000007ff2e7899 */ /* 0x000fe40008011404 */
[----:B------:R-:W-:Y:S02]  /*17f0*/  UIADD3 UR4, UPT, UPT, UR6, -0x1, URZ ;  /* 0xffffffff06047890 */ /* 0x000fe4000fffe0ff */
[----:B------:R-:W-:Y:S02]  /*1800*/  UISETP.LT.U32.AND UP0, UPT, UR46, 0x6, UPT ;  /* 0x000000062e00788c */ /* 0x000fe4000bf01070 */
[----:B------:R-:W-:Y:S02]  /*1810*/  UISETP.GE.U32.AND UP2, UPT, UR4, -0xff, UPT ;  /* 0xffffff010400788c */ /* 0x000fe4000bf46070 */
[----:B------:R-:W-:Y:S01]  /*1820*/  USEL UR45, UR46, 0x6, UP0 ;  /* 0x000000062e2d7887 */ /* 0x000fe20008000000 */
[----:B------:R-:W-:-:S03]  /*1830*/  UMOV UR21, URZ ;  /* 0x000000ff00157c82 */ /* 0x000fc60008000000 */
[----:B------:R-:W-:Y:S02]  /*1840*/  UIADD3 UR22, UPT, UPT, UR45, -0x1, URZ ;  /* 0xffffffff2d167890 */ /* 0x000fe4000fffe0ff */
[----:B------:R-:W-:-:S03]  /*1850*/  UIADD3 UR47, UPT, UPT, UR46, -UR45, URZ ;  /* 0x8000002d2e2f7290 */ /* 0x000fc6000fffe0ff */
[----:B------:R-:W-:-:S04]  /*1860*/  @UP2 UIADD3 UR22, UPT, UPT, UR45, URZ, URZ ;  /* 0x000000ff2d162290 */ /* 0x000fc8000fffe0ff */
[----:B--234-:R-:W-:-:S12]  /*1870*/  UIADD3 UR22, UPT, UPT, UR22, 0x1, URZ ;  /* 0x0000000116167890 */ /* 0x01cfd8000fffe0ff */
.L_x_42:
[----:B------:R-:W-:Y:S01]  /*1880*/  UISETP.NE.AND UP0, UPT, UR54, URZ, UPT ;  /* 0x000000ff3600728c */ /* 0x000fe2000bf05270 */
[----:B------:R-:W2:Y:S08]  /*1890*/  S2UR UR54, SR_CgaCtaId ;  /* 0x00000000003679c3 */ /* 0x000eb00000008800 */
[----:B------:R-:W-:Y:S05]  /*18a0*/  BRA.U UP0, `(.L_x_23) ;  /* 0x0000000100347547 */ /* 0x000fea000b800000 */
[----:B------:R-:W3:Y:S01]  /*18b0*/  S2R R0, SR_CgaCtaId ;  /* 0x0000000000007919 */ /* 0x000ee20000008800 */
[----:B------:R-:W-:-:S04]  /*18c0*/  MOV R2, 0x400 ;  /* 0x0000040000027802 */ /* 0x000fc80000000f00 */
[----:B---3--:R-:W-:Y:S02]  /*18d0*/  LEA R0, R0, R2, 0x18 ;  /* 0x0000000200007211 */ /* 0x008fe400078ec0ff */
[----:B------:R-:W-:-:S03]  /*18e0*/  SHF.L.U32 R2, R8, 0x1f, RZ ;  /* 0x0000001f08027819 */ /* 0x000fc600000006ff */
[----:B------:R-:W-:-:S04]  /*18f0*/  IMAD R0, R9, 0x8, R0 ;  /* 0x0000000809007824 */ /* 0x000fc800078e0200 */
[----:B------:R-:W3:Y:S02]  /*1900*/  SYNCS.PHASECHK.TRANS64.TRYWAIT P0, [R0+URZ+0x110], R2 ;  /* 0x00011002000075a7 */ /* 0x000ee400080011ff */
[----:B---3--:R-:W-:Y:S05]  /*1910*/  @!P0 BRA `(.L_x_24) ;  /* 0x0000006000648947 */ /* 0x008fea0003800000 */
.L_x_124:
[----:B------:R-:W-:Y:S01]  /*1920*/  VIADD R9, R9, 0x1 ;  /* 0x0000000109097836 */ /* 0x000fe20000000000 */
[----:B------:R3:W-:Y:S04]  /*1930*/  SYNCS.ARRIVE.TRANS64.A1T0 RZ, [R0+URZ+0x100], RZ ;  /* 0x000100ff00ff79a7 */ /* 0x0007e800081000ff */
[----:B------:R-:W-:-:S04]  /*1940*/  ISETP.NE.AND P0, PT, R9, 0x2, PT ;  /* 0x000000020900780c */ /* 0x000fc80003f05270 */
[----:B------:R-:W-:Y:S02]  /*1950*/  SEL R9, R9, RZ, P0 ;  /* 0x000000ff09097207 */ /* 0x000fe40000000000 */
[----:B---3--:R-:W-:-:S04]  /*1960*/  SEL R0, RZ, 0x1, P0 ;  /* 0x00000001ff007807 */ /* 0x008fc80000000000 */
[----:B------:R-:W-:-:S07]  /*1970*/  LOP3.LUT R8, R8, R0, RZ, 0x3c, !PT ;  /* 0x0000000008087212 */ /* 0x000fce00078e3cff */
.L_x_23:
[----:B------:R-:W-:Y:S01]  /*1980*/  UMOV UR13, 0x400 ;  /* 0x00000400000d7882 */ /* 0x000fe20000000000 */
[----:B------:R-:W-:Y:S01]  /*1990*/  SHF.L.U32 R0, R12, 0x1f, RZ ;  /* 0x0000001f0c007819 */ /* 0x000fe200000006ff */
[----:B--2---:R-:W-:Y:S02]  /*19a0*/  ULEA UR13, UR54, UR13, 0x18 ;  /* 0x0000000d360d7291 */ /* 0x004fe4000f8ec0ff */
[----:B------:R-:W-:Y:S02]  /*19b0*/  UISETP.GE.U32.AND UP0, UPT, UR49, 0xff, UPT ;  /* 0x000000ff3100788c */ /* 0x000fe4000bf06070 */
[----:B------:R-:W-:Y:S02]  /*19c0*/  ULEA UR4, UR21, UR13, 0x3 ;  /* 0x0000000d15047291 */ /* 0x000fe4000f8e18ff */
[----:B------:R-:W-:Y:S02]  /*19d0*/  USHF.L.U32 UR35, UR26, 0x6, URZ ;  /* 0x000000061a237899 */ /* 0x000fe400080006ff */
[----:B------:R-:W-:Y:S01]  /*19e0*/  ULEA UR19, UR27, UR48, 0x6 ;  /* 0x000000301b137291 */ /* 0x000fe2000f8e30ff */
[----:B------:R-:W-:-:S04]  /*19f0*/  UMOV UR14, URZ ;  /* 0x000000ff000e7c82 */ /* 0x000fc80008000000 */
[----:B------:R2:W3:Y:S01]  /*1a00*/  SYNCS.PHASECHK.TRANS64.TRYWAIT P0, [UR4+0x30], R0 ;  /* 0x00003000ff0075a7 */ /* 0x0004e20008001104 */
[----:B------:R-:W-:Y:S06]  /*1a10*/  BRA.U !UP0, `(.L_x_25) ;  /* 0x0000000108f07547 */ /* 0x000fec000b800000 */
[----:B------:R-:W-:Y:S01]  /*1a20*/  UMOV UR15, URZ ;  /* 0x000000ff000f7c82 */ /* 0x000fe20008000000 */
[----:B------:R-:W-:-:S05]  /*1a30*/  UMOV UR4, UR21 ;  /* 0x0000001500047c82 */ /* 0x000fca0008000000 */
.L_x_31:
[----:B------:R-:W-:Y:S01]  /*1a40*/  ULEA UR33, UR4, UR13, 0x3 ;  /* 0x0000000d04217291 */ /* 0x000fe2000f8e18ff */
[----:B---3--:R-:W-:Y:S01]  /*1a50*/  @!P3 MOV R2, 0x8000 ;  /* 0x000080000002b802 */ /* 0x008fe20000000f00 */
[----:B-1-3--:R-:W-:Y:S10]  /*1a60*/  @P0 BRA `(.L_x_26) ;  /* 0x00000000000c0947 */ /* 0x00aff40003800000 */
[----:B------:R-:W-:-:S04]  /*1a70*/  SHF.L.U32 R3, R12, 0x1f, RZ ;  /* 0x0000001f0c037819 */ /* 0x000fc800000006ff */
[----:B------:R-:W3:Y:S02]  /*1a80*/  SYNCS.PHASECHK.TRANS64.TRYWAIT P0, [UR33+0x30], R3 ;  /* 0x00003003ff0075a7 */ /* 0x000ee40008001121 */
[----:B---3--:R-:W-:Y:S05]  /*1a90*/  @!P0 BRA `(.L_x_27) ;  /* 0x0000006000188947 */ /* 0x008fea0003800000 */
.L_x_26:
[----:B------:R3:W-:Y:S01]  /*1aa0*/  @!P3 SYNCS.ARRIVE.TRANS64 RZ, [UR33], R2 ;  /* 0x00000002ffffb9a7 */ /* 0x0007e20008000021 */
[----:B------:R-:W-:-:S04]  /*1ab0*/  ULOP3.LUT UR5, UR29, 0x2, URZ, 0xfc, !UPT ;  /* 0x000000021d057892 */ /* 0x000fc8000f8efcff */
[----:B------:R-:W-:-:S09]  /*1ac0*/  UISETP.NE.AND UP0, UPT, UR5, 0x2, UPT ;  /* 0x000000020500788c */ /* 0x000fd2000bf05270 */
[----:B------:R-:W-:Y:S05]  /*1ad0*/  BRA.U UP0, `(.L_x_28) ;  /* 0x0000000100047547 */ /* 0x000fea000b800000 */
[----:B-1----:R-:W-:Y:S05]  /*1ae0*/  BPT.TRAP 0x1 ;  /* 0x000000040000795c */ /* 0x002fea0000300000 */
.L_x_28:
[----:B------:R-:W-:Y:S04]  /*1af0*/  BSSY.RECONVERGENT B0, `(.L_x_29) ;  /* 0x0000003000007945 */ /* 0x000fe80003800200 */
[----:B------:R-:W-:Y:S05]  /*1b00*/  @P2 BRA `(.L_x_30) ;  /* 0x0000000000042947 */ /* 0x000fea0003800000 */
[----:B-1----:R-:W-:Y:S05]  /*1b10*/  BPT.TRAP 0x1 ;  /* 0x000000040000795c */ /* 0x002fea0000300000 */
.L_x_30:
[----:B-1----:R-:W-:Y:S05]  /*1b20*/  BSYNC.RECONVERGENT B0 ;  /* 0x0000000000007941 */ /* 0x002fea0003800200 */
.L_x_29:
[----:B------:R-:W-:Y:S02]  /*1b30*/  UIADD3 UR5, UPT, UPT, UR4, 0x1, URZ ;  /* 0x0000000104057890 */ /* 0x000fe4000fffe0ff */
[----:B------:R-:W-:Y:S02]  /*1b40*/  ULEA UR24, UR4, UR13, 0xe ;  /* 0x0000000d04187291 */ /* 0x000fe4000f8e70ff */
[----:B------:R-:W-:Y:S02]  /*1b50*/  UISETP.NE.AND UP0, UPT, UR5, 0x6, UPT ;  /* 0x000000060500788c */ /* 0x000fe4000bf05270 */
[----:B------:R-:W-:Y:S02]  /*1b60*/  ULEA UR8, UR4, UR23, 0xd ;  /* 0x0000001704087291 */ /* 0x000fe4000f8e68ff */
[----:B------:R-:W-:Y:S02]  /*1b70*/  USEL UR6, URZ, 0x1, UP0 ;  /* 0x00000001ff067887 */ /* 0x000fe40008000000 */
[----:B------:R-:W-:-:S02]  /*1b80*/  USEL UR21, UR5, URZ, UP0 ;  /* 0x000000ff05157287 */ /* 0x000fc40008000000 */
[----:B------:R-:W-:Y:S02]  /*1b90*/  UIADD3 UR4, UP0, UPT, UR38, 0x180, URZ ;  /* 0x0000018026047890 */ /* 0x000fe4000ff1e0ff */
[----:B------:R-:W-:Y:S01]  /*1ba0*/  ULEA UR5, UR21, UR13, 0x3 ;  /* 0x0000000d15057291 */ /* 0x000fe2000f8e18ff */
[----:B------:R-:W-:Y:S01]  /*1bb0*/  LOP3.LUT R12, R12, UR6, RZ, 0x3c, !PT ;  /* 0x000000060c0c7c12 */ /* 0x000fe2000f8e3cff */
[----:B------:R-:W-:Y:S02]  /*1bc0*/  USHF.L.U32 UR34, UR15, 0x7, URZ ;  /* 0x000000070f227899 */ /* 0x000fe400080006ff */
[----:B------:R-:W-:Y:S01]  /*1bd0*/  UIADD3 UR15, UPT, UPT, UR15, 0x1, URZ ;  /* 0x000000010f0f7890 */ /* 0x000fe2000fffe0ff */
[----:B--2---:R-:W-:Y:S01]  /*1be0*/  SHF.L.U32 R0, R12, 0x1f, RZ ;  /* 0x0000001f0c007819 */ /* 0x004fe200000006ff */
[----:B------:R-:W-:Y:S02]  /*1bf0*/  UIADD3 UR6, UP1, UPT, UR38, 0x80, URZ ;  /* 0x0000008026067890 */ /* 0x000fe4000ff3e0ff */
[----:B------:R-:W-:Y:S01]  /*1c00*/  ULEA UR8, UR8, UR13, 0x1 ;  /* 0x0000000d08087291 */ /* 0x000fe2000f8e08ff */
[----:B------:R4:W1:Y:S01]  /*1c10*/  SYNCS.PHASECHK.TRANS64.TRYWAIT P0, [UR5+0x30], R0 ;  /* 0x00003000ff0075a7 */ /* 0x0008620008001105 */
[----:B------:R-:W-:-:S02]  /*1c20*/  UIADD3.X UR5, UPT, UPT, URZ, UR39, URZ, UP0, !UPT ;  /* 0x00000027ff057290 */ /* 0x000fc400087fe4ff */
[----:B------:R-:W-:Y:S02]  /*1c30*/  UISETP.NE.AND UP0, UPT, UR15, UR22, UPT ;  /* 0x000000160f00728c */ /* 0x000fe4000bf05270 */
[----:B------:R-:W-:Y:S02]  /*1c40*/  UIADD3.X UR7, UPT, UPT, URZ, UR39, URZ, UP1, !UPT ;  /* 0x00000027ff077290 */ /* 0x000fe40008ffe4ff */
[----:B------:R-:W-:Y:S02]  /*1c50*/  UIADD3 UR32, UPT, UPT, UR24, 0x3400, URZ ;  /* 0x0000340018207890 */ /* 0x000fe4000fffe0ff */
[----:B------:R-:W-:Y:S02]  /*1c60*/  UIADD3 UR26, UPT, UPT, UR34, 0x40, URZ ;  /* 0x00000040221a7890 */ /* 0x000fe4000fffe0ff */
[----:B------:R-:W-:Y:S02]  /*1c70*/  UIADD3 UR24, UPT, UPT, UR24, 0x5400, URZ ;  /* 0x0000540018187890 */ /* 0x000fe4000fffe0ff */
[----:B------:R-:W-:-:S02]  /*1c80*/  UIADD3 UR16, UPT, UPT, UR8, 0x1b400, URZ ;  /* 0x0001b40008107890 */ /* 0x000fc4000fffe0ff */
[----:B------:R-:W-:Y:S01]  /*1c90*/  UIADD3 UR8, UPT, UPT, UR8, 0x1d400, URZ ;  /* 0x0001d40008087890 */ /* 0x000fe2000fffe0ff */
[----:B------:R-:W-:Y:S01]  /*1ca0*/  UMOV UR30, 0x0 ;  /* 0x00000000001e7882 */ /* 0x000fe20000000000 */
[----:B------:R-:W-:Y:S01]  /*1cb0*/  UMOV UR31, 0x10000000 ;  /* 0x10000000001f7882 */ /* 0x000fe20000000000 */
[----:B------:R-:W-:Y:S01]  /*1cc0*/  UMOV UR25, UR33 ;  /* 0x0000002100197c82 */ /* 0x000fe20008000000 */
[----:B------:R-:W-:Y:S01]  /*1cd0*/  UMOV UR27, UR35 ;  /* 0x00000023001b7c82 */ /* 0x000fe20008000000 */
[----:B------:R-:W-:Y:S01]  /*1ce0*/  UMOV UR28, UR36 ;  /* 0x00000024001c7c82 */ /* 0x000fe20008000000 */
[----:B------:R-:W-:Y:S01]  /*1cf0*/  UMOV UR14, 0xf0000 ;  /* 0x000f0000000e7882 */ /* 0x000fe20000000000 */
[----:B------:R-:W-:Y:S01]  /*1d00*/  UMOV UR17, UR33 ;  /* 0x0000002100117c82 */ /* 0x000fe20008000000 */
[----:B------:R-:W-:Y:S01]  /*1d10*/  UMOV UR20, UR36 ;  /* 0x0000002400147c82 */ /* 0x000fe20008000000 */
[----:B------:R-:W-:Y:S01]  /*1d20*/  UMOV UR18, UR34 ;  /* 0x0000002200127c82 */ /* 0x000fe20008000000 */
[----:B------:R-:W-:Y:S01]  /*1d30*/  UTMALDG.3D [UR32], [UR6], desc[UR30] ;  /* 0x00001e20060075b4 */ /* 0x000fe20008011000 */
[----:B------:R-:W-:Y:S01]  /*1d40*/  UMOV UR11, UR19 ;  /* 0x00000013000b7c82 */ /* 0x000fe20008000000 */
[----:B------:R-:W-:Y:S01]  /*1d50*/  UMOV UR12, UR36 ;  /* 0x00000024000c7c82 */ /* 0x000fe20008000000 */
[----:B------:R-:W-:Y:S01]  /*1d60*/  UMOV UR9, UR33 ;  /* 0x0000002100097c82 */ /* 0x000fe20008000000 */
[----:B------:R-:W-:Y:S01]  /*1d70*/  UMOV UR10, UR26 ;  /* 0x0000001a000a7c82 */ /* 0x000fe20008000000 */
[----:B------:R-:W-:Y:S01]  /*1d80*/  UTMALDG.3D [UR24], [UR6], desc[UR30] ;  /* 0x00001e18060075b4 */ /* 0x000fe20008011000 */
[----:B------:R-:W-:Y:S01]  /*1d90*/  UTMALDG.3D.MULTICAST [UR16], [UR4], UR14, desc[UR30] ;  /* 0x00001e10040073b4 */ /* 0x000fe2000801180e */
[----:B------:R2:W-:Y:S02]  /*1da0*/  UTMALDG.3D.MULTICAST [UR8], [UR4], UR14, desc[UR30] ;  /* 0x00001e08040073b4 */ /* 0x0005e4000801180e */
[----:B--2---:R-:W-:Y:S01]  /*1db0*/  UMOV UR14, UR22 ;  /* 0x00000016000e7c82 */ /* 0x004fe20008000000 */
[----:B------:R-:W-:Y:S01]  /*1dc0*/  UMOV UR4, UR21 ;  /* 0x0000001500047c82 */ /* 0x000fe20008000000 */
[----:B----4-:R-:W-:Y:S05]  /*1dd0*/  BRA.U UP0, `(.L_x_31) ;  /* 0xfffffffd00187547 */ /* 0x010fea000b83ffff */
.L_x_25:
[----:B------:R-:W-:Y:S01]  /*1de0*/  ULEA UR4, UR21, UR13, 0x3 ;  /* 0x0000000d15047291 */ /* 0x000fe2000f8e18ff */
[----:B--2---:R-:W-:Y:S01]  /*1df0*/  SHF.L.U32 R0, R12, 0x1f, RZ ;  /* 0x0000001f0c007819 */ /* 0x004fe200000006ff */
[----:B------:R-:W-:Y:S01]  /*1e00*/  @!P1 SYNCS.ARRIVE.TRANS64.A1T0 RZ, [UR13+0x98], RZ ;  /* 0x000098ffffff99a7 */ /* 0x000fe2000810000d */
[----:B------:R-:W-:-:S06]  /*1e10*/  UISETP.GT.AND UP0, UPT, UR46, UR45, UPT ;  /* 0x0000002d2e00728c */ /* 0x000fcc000bf04270 */
[----:B-1-3--:R1:W2:Y:S03]  /*1e20*/  SYNCS.PHASECHK.TRANS64.TRYWAIT P0, [UR4+0x30], R0 ;  /* 0x00003000ff0075a7 */ /* 0x00a2a60008001104 */
[----:B------:R-:W-:Y:S05]  /*1e30*/  BRA.U !UP0, `(.L_x_32) ;  /* 0x0000000108ec7547 */ /* 0x000fea000b800000 */
[----:B------:R-:W-:Y:S01]  /*1e40*/  UIADD3 UR15, UPT, UPT, UR47, UR14, URZ ;  /* 0x0000000e2f0f7290 */ /* 0x000fe2000fffe0ff */
[----:B------:R-:W-:-:S11]  /*1e50*/  UMOV UR4, UR21 ;  /* 0x0000001500047c82 */ /* 0x000fd60008000000 */
.L_x_38:
[----:B------:R-:W-:Y:S01]  /*1e60*/  ULEA UR33, UR4, UR13, 0x3 ;  /* 0x0000000d04217291 */ /* 0x000fe2000f8e18ff */
[----:B--2---:R-:W-:Y:S01]  /*1e70*/  @!P3 MOV R2, 0x8000 ;  /* 0x000080000002b802 */ /* 0x004fe20000000f00 */
[----:B--2-4-:R-:W-:Y:S10]  /*1e80*/  @P0 BRA `(.L_x_33) ;  /* 0x00000000000c0947 */ /* 0x014ff40003800000 */
[----:B------:R-:W-:-:S04]  /*1e90*/  SHF.L.U32 R3, R12, 0x1f, RZ ;  /* 0x0000001f0c037819 */ /* 0x000fc800000006ff */
[----:B------:R-:W2:Y:S02]  /*1ea0*/  SYNCS.PHASECHK.TRANS64.TRYWAIT P0, [UR33+0x30], R3 ;  /* 0x00003003ff0075a7 */ /* 0x000ea40008001121 */
[----:B--2---:R-:W-:Y:S05]  /*1eb0*/  @!P0 BRA `(.L_x_34) ;  /* 0x0000005c00288947 */ /* 0x004fea0003800000 */
.L_x_33:
[----:B------:R2:W-:Y:S01]  /*1ec0*/  @!P3 SYNCS.ARRIVE.TRANS64 RZ, [UR33], R2 ;  /* 0x00000002ffffb9a7 */ /* 0x0005e20008000021 */
[----:B------:R-:W-:-:S04]  /*1ed0*/  ULOP3.LUT UR5, UR29, 0x2, URZ, 0xfc, !UPT ;  /* 0x000000021d057892 */ /* 0x000fc8000f8efcff */
[----:B------:R-:W-:-:S09]  /*1ee0*/  UISETP.NE.AND UP0, UPT, UR5, 0x2, UPT ;  /* 0x000000020500788c */ /* 0x000fd2000bf05270 */
[----:B------:R-:W-:Y:S05]  /*1ef0*/  BRA.U UP0, `(.L_x_35) ;  /* 0x0000000100047547 */ /* 0x000fea000b800000 */
[----:B------:R-:W-:Y:S05]  /*1f00*/  BPT.TRAP 0x1 ;  /* 0x000000040000795c */ /* 0x000fea0000300000 */
.L_x_35:
[----:B------:R-:W-:Y:S04]  /*1f10*/  BSSY.RECONVERGENT B0, `(.L_x_36) ;  /* 0x0000003000007945 */ /* 0x000fe80003800200 */
[----:B------:R-:W-:Y:S05]  /*1f20*/  @P2 BRA `(.L_x_37) ;  /* 0x0000000000042947 */ /* 0x000fea0003800000 */
[----:B------:R-:W-:Y:S05]  /*1f30*/  BPT.TRAP 0x1 ;  /* 0x000000040000795c */ /* 0x000fea0000300000 */
.L_x_37:
[----:B------:R-:W-:Y:S05]  /*1f40*/  BSYNC.RECONVERGENT B0 ;  /* 0x0000000000007941 */ /* 0x000fea0003800200 */
.L_x_36:
        /* <DEDUP_REMOVED lines=11> */
[----:B-1----:R-:W-:Y:S01]  /*2000*/  SHF.L.U32 R0, R12, 0x1f, RZ ;  /* 0x0000001f0c007819 */ /* 0x002fe200000006ff */
[----:B------:R-:W-:Y:S02]  /*2010*/  UIADD3 UR6, UP1, UPT, UR38, 0x80, URZ ;  /* 0x0000008026067890 */ /* 0x000fe4000ff3e0ff */
[----:B------:R-:W-:Y:S01]  /*2020*/  ULEA UR8, UR8, UR13, 0x1 ;  /* 0x0000000d08087291 */ /* 0x000fe2000f8e08ff */
[----:B------:R3:W4:Y:S01]  /*2030*/  SYNCS.PHASECHK.TRANS64.TRYWAIT P0, [UR5+0x30], R0 ;  /* 0x00003000ff0075a7 */ /* 0x0007220008001105 */
        /* <DEDUP_REMOVED lines=16> */
[----:B------:R-:W-:Y:S01]  /*2140*/  UTMALDG.3D [UR32], [UR6], desc[UR30] ;  /* 0x00001e20060075b4 */ /* 0x000fe20008011000 */
[----:B------:R-:W-:Y:S01]  /*2150*/  UMOV UR18, UR34 ;  /* 0x0000002200127c82 */ /* 0x000fe20008000000 */
[----:B------:R-:W-:Y:S01]  /*2160*/  UMOV UR11, UR19 ;  /* 0x00000013000b7c82 */ /* 0x000fe20008000000 */
[----:B------:R-:W-:Y:S01]  /*2170*/  UMOV UR12, UR36 ;  /* 0x00000024000c7c82 */ /* 0x000fe20008000000 */
[----:B------:R-:W-:Y:S01]  /*2180*/  UMOV UR9, UR33 ;  /* 0x0000002100097c82 */ /* 0x000fe20008000000 */
[----:B------:R-:W-:Y:S01]  /*2190*/  UMOV UR10, UR26 ;  /* 0x0000001a000a7c82 */ /* 0x000fe20008000000 */
[----:B------:R-:W-:Y:S01]  /*21a0*/  UTMALDG.3D [UR24], [UR6], desc[UR30] ;  /* 0x00001e18060075b4 */ /* 0x000fe20008011000 */
[----:B------:R-:W-:Y:S01]  /*21b0*/  UTMALDG.3D.MULTICAST [UR16], [UR4], UR37, desc[UR30] ;  /* 0x00001e10040073b4 */ /* 0x000fe20008011825 */
[----:B------:R1:W-:Y:S02]  /*21c0*/  UTMALDG.3D.MULTICAST [UR8], [UR4], UR37, desc[UR30] ;  /* 0x00001e08040073b4 */ /* 0x0003e40008011825 */
[----:B-1----:R-:W-:Y:S01]  /*21d0*/  UMOV UR4, UR21 ;  /* 0x0000001500047c82 */ /* 0x002fe20008000000 */
[----:B---3--:R-:W-:Y:S05]  /*21e0*/  BRA.U UP0, `(.L_x_38) ;  /* 0xfffffffd001c7547 */ /* 0x008fea000b83ffff */
.L_x_32:
[C---:B------:R-:W-:Y:S01]  /*21f0*/  LEA R3, R11.reuse, UR13, 0x3 ;  /* 0x0000000d0b037c11 */ /* 0x040fe2000f8e18ff */
[----:B------:R-:W-:Y:S01]  /*2200*/  NOP ;  /* 0x0000000000007918 */ /* 0x000fe20000000000 */
[----:B-1----:R-:W-:Y:S02]  /*2210*/  SHF.L.U32 R0, R10, 0x1f, RZ ;  /* 0x0000001f0a007819 */ /* 0x002fe400000006ff */
[----:B------:R-:W-:Y:S02]  /*2220*/  LEA R4, R11, UR13, 0x4 ;  /* 0x0000000d0b047c11 */ /* 0x000fe4000f8e20ff */
[----:B--2-4-:R-:W1:Y:S02]  /*2230*/  SYNCS.PHASECHK.TRANS64.TRYWAIT P0, [R3+URZ+0xa0], R0 ;  /* 0x0000a000030075a7 */ /* 0x014e6400080011ff */
[----:B-1----:R-:W-:Y:S05]  /*2240*/  @!P0 BRA `(.L_x_39) ;  /* 0x00000058005c8947 */ /* 0x002fea0003800000 */
.L_x_127:
[----:B------:R-:W2:Y:S01]  /*2250*/  LDS.128 R4, [R4+0x130] ;  /* 0x0001300004047984 */ /* 0x000ea20000000c00 */
[----:B------:R-:W-:Y:S01]  /*2260*/  UISETP.GE.AND UP0, UPT, UR42, 0x1, UPT ;  /* 0x000000012a00788c */ /* 0x000fe2000bf06270 */
[----:B------:R-:W-:Y:S01]  /*2270*/  @!PT LDS RZ, [RZ] ;  /* 0x00000000fffff984 */ /* 0x000fe20000000800 */
[----:B------:R-:W-:Y:S01]  /*2280*/  @!PT LDS RZ, [RZ] ;  /* 0x00000000fffff984 */ /* 0x000fe20000000800 */
[----:B------:R-:W-:Y:S01]  /*2290*/  @!PT LDS RZ, [RZ] ;  /* 0x00000000fffff984 */ /* 0x000fe20000000800 */
[----:B------:R-:W-:Y:S01]  /*22a0*/  @!PT LDS RZ, [RZ] ;  /* 0x00000000fffff984 */ /* 0x000fe20000000800 */
[----:B------:R3:W-:Y:S06]  /*22b0*/  MEMBAR.ALL.CTA ;  /* 0x0000000000007992 */ /* 0x0007ec0000008000 */
[----:B---3--:R-:W3:Y:S01]  /*22c0*/  FENCE.VIEW.ASYNC.S ;  /* 0x00000000000073c6 */ /* 0x008ee20000000000 */
[----:B--2---:R-:W-:-:S13]  /*22d0*/  LOP3.LUT P0, RZ, R6, 0x1, RZ, 0xc0, !PT ;  /* 0x0000000106ff7812 */ /* 0x004fda000780c0ff */
[----:B---3--:R-:W-:Y:S01]  /*22e0*/  VOTEU.ANY UP1, P0 ;  /* 0x0000000000ff7886 */ /* 0x008fe20000020100 */
[----:B------:R-:W-:-:S13]  /*22f0*/  PLOP3.LUT P0, PT, PT, PT, UP1, 0x80, 0x8 ;  /* 0x000000000008781c */ /* 0x000fda0003f0f018 */
[----:B-1----:R-:W-:Y:S02]  /*2300*/  @P0 LOP3.LUT R0, R5, 0xffff, RZ, 0xc0, !PT ;  /* 0x0000ffff05000812 */ /* 0x002fe400078ec0ff */
[----:B------:R-:W-:Y:S02]  /*2310*/  @P0 MOV R2, R4 ;  /* 0x0000000400020202 */ /* 0x000fe40000000f00 */
[----:B------:R-:W-:Y:S01]  /*2320*/  @P0 R2UR UR5, R0 ;  /* 0x00000000000502ca */ /* 0x000fe200000e0000 */
[----:B------:R-:W-:Y:S01]  /*2330*/  VIADD R0, R3, 0xb0 ;  /* 0x000000b003007836 */ /* 0x000fe20000000000 */
[----:B------:R-:W-:Y:S02]  /*2340*/  @P0 SHF.R.U32.HI R4, RZ, 0x10, R5 ;  /* 0x00000010ff040819 */ /* 0x000fe40000011605 */
[----:B------:R-:W-:Y:S02]  /*2350*/  @P0 R2UR UR6, R2 ;  /* 0x00000000020602ca */ /* 0x000fe400000e0000 */
[----:B------:R-:W-:-:S02]  /*2360*/  PRMT R0, RZ, 0x654, R0 ;  /* 0x00000654ff007816 */ /* 0x000fc40000000000 */
[----:B------:R-:W-:Y:S02]  /*2370*/  @P0 R2UR UR4, R4 ;  /* 0x00000000040402ca */ /* 0x000fe400000e0000 */
[----:B------:R1:W-:Y:S03]  /*2380*/  SYNCS.ARRIVE.TRANS64.RED.A1T0 RZ, [R0+URZ], RZ ;  /* 0x000000ff00ff79a7 */ /* 0x0003e600081004ff */
[----:B------:R-:W-:-:S04]  /*2390*/  @UP1 UMOV UR40, UR5 ;  /* 0x0000000500281c82 */ /* 0x000fc80008000000 */
[----:B------:R-:W-:-:S04]  /*23a0*/  @UP1 UMOV UR41, UR6 ;  /* 0x0000000600291c82 */ /* 0x000fc80008000000 */
[----:B------:R-:W-:Y:S01]  /*23b0*/  @UP1 UMOV UR36, UR4 ;  /* 0x0000000400241c82 */ /* 0x000fe20008000000 */
[----:B------:R-:W-:Y:S05]  /*23c0*/  BRA.U !UP0, `(.L_x_40) ;  /* 0x0000000108d47547 */ /* 0x000fea000b800000 */
[----:B------:R-:W2:Y:S01]  /*23d0*/  LDCU.128 UR16, c[0x0][0xb10] ;  /* 0x00016200ff1077ac */ /* 0x000ea20008000c00 */
[----:B------:R-:W3:Y:S01]  /*23e0*/  LDCU UR12, c[0x0][0xb20] ;  /* 0x00016400ff0c77ac */ /* 0x000ee20008000800 */
[----:B------:R-:W4:Y:S01]  /*23f0*/  LDCU UR20, c[0x0][0xb0c] ;  /* 0x00016180ff1477ac */ /* 0x000f220008000800 */
[----:B------:R-:W1:Y:S01]  /*2400*/  LDCU.64 UR8, c[0x0][0xb28] ;  /* 0x00016500ff0877ac */ /* 0x000e620008000a00 */
[----:B------:R-:W-:Y:S02]  /*2410*/  UISETP.NE.AND UP3, UPT, UR42, 0x1, UPT ;  /* 0x000000012a00788c */ /* 0x000fe4000bf65270 */
[----:B--2---:R-:W-:Y:S02]  /*2420*/  UIMAD.WIDE.U32 UR6, UR43, UR19, URZ ;  /* 0x000000132b0672a5 */ /* 0x004fe4000f8e00ff */
[----:B------:R-:W-:Y:S02]  /*2430*/  UIMAD.WIDE.U32 UR4, UR44, UR16, URZ ;  /* 0x000000102c0472a5 */ /* 0x000fe4000f8e00ff */
[----:B------:R-:W-:-:S02]  /*2440*/  UISETP.NE.AND UP0, UPT, UR18, 0x1, UPT ;  /* 0x000000011200788c */ /* 0x000fc4000bf05270 */
[----:B------:R-:W-:Y:S01]  /*2450*/  UIMAD.WIDE.U32 UR24, UR40, UR19, URZ ;  /* 0x00000013281872a5 */ /* 0x000fe2000f8e00ff */
[----:B------:R-:W-:Y:S02]  /*2460*/  UMOV UR6, UR7 ;  /* 0x0000000700067c82 */ /* 0x000fe40008000000 */
[----:B------:R-:W-:Y:S01]  /*2470*/  UMOV UR4, UR5 ;  /* 0x0000000500047c82 */ /* 0x000fe20008000000 */
[----:B---3--:R-:W-:Y:S02]  /*2480*/  USHF.R.U32.HI UR6, URZ, UR12, UR6 ;  /* 0x0000000cff067299 */ /* 0x008fe40008011606 */
[----:B----4-:R-:W-:Y:S02]  /*2490*/  UISETP.NE.AND UP2, UPT, UR20, 0x1, UPT ;  /* 0x000000011400788c */ /* 0x010fe4000bf45270 */
[----:B------:R-:W-:Y:S02]  /*24a0*/  USHF.R.U32.HI UR4, URZ, UR17, UR4 ;  /* 0x00000011ff047299 */ /* 0x000fe40008011604 */
[----:B------:R-:W-:-:S02]  /*24b0*/  USEL UR5, UR43, UR6, !UP0 ;  /* 0x000000062b057287 */ /* 0x000fc4000c000000 */
[----:B------:R-:W-:Y:S02]  /*24c0*/  USEL UR6, UR44, UR4, !UP2 ;  /* 0x000000042c067287 */ /* 0x000fe4000d000000 */
[----:B-1----:R-:W-:Y:S01]  /*24d0*/  UIMAD.WIDE.U32 UR10, UR5, UR8, URZ ;  /* 0x00000008050a72a5 */ /* 0x002fe2000f8e00ff */
[----:B------:R-:W-:Y:S01]  /*24e0*/  UMOV UR4, UR25 ;  /* 0x0000001900047c82 */ /* 0x000fe20008000000 */
[----:B------:R-:W-:Y:S02]  /*24f0*/  UIMAD.WIDE.U32 UR14, UR41, UR16, URZ ;  /* 0x00000010290e72a5 */ /* 0x000fe4000f8e00ff */
[----:B------:R-:W-:-:S03]  /*2500*/  UIMAD.WIDE.U32 UR24, UR6, UR8, URZ ;  /* 0x00000008061872a5 */ /* 0x000fc6000f8e00ff */
[----:B------:R-:W-:Y:S01]  /*2510*/  UMOV UR10, UR11 ;  /* 0x0000000b000a7c82 */ /* 0x000fe20008000000 */
[----:B------:R-:W-:Y:S02]  /*2520*/  USHF.R.U32.HI UR4, URZ, UR12, UR4 ;  /* 0x0000000cff047299 */ /* 0x000fe40008011604 */
[----:B------:R-:W-:Y:S01]  /*2530*/  @UP3 USHF.R.U32.HI UR5, URZ, UR9, UR10 ;  /* 0x00000009ff053299 */ /* 0x000fe2000801160a */
[----:B------:R-:W-:Y:S01]  /*2540*/  UMOV UR14, UR15 ;  /* 0x0000000f000e7c82 */ /* 0x000fe20008000000 */
[----:B------:R-:W-:Y:S01]  /*2550*/  UMOV UR24, UR25 ;  /* 0x0000001900187c82 */ /* 0x000fe20008000000 */
[----:B------:R-:W-:Y:S02]  /*2560*/  USHF.R.U32.HI UR17, URZ, UR17, UR14 ;  /* 0x00000011ff117299 */ /* 0x000fe4000801160e */
[----:B------:R-:W-:Y:S02]  /*2570*/  USEL UR4, UR40, UR4, !UP0 ;  /* 0x0000000428047287 */ /* 0x000fe4000c000000 */
[----:B------:R-:W-:-:S02]  /*2580*/  @UP3 USHF.R.U32.HI UR6, URZ, UR9, UR24 ;  /* 0x00000009ff063299 */ /* 0x000fc40008011618 */
[----:B------:R-:W-:Y:S02]  /*2590*/  UIMAD UR7, UR42, UR5, URZ ;  /* 0x000000052a0772a4 */ /* 0x000fe4000f8e02ff */
[----:B------:R-:W-:Y:S02]  /*25a0*/  USEL UR5, UR41, UR17, !UP2 ;  /* 0x0000001129057287 */ /* 0x000fe4000d000000 */
[----:B------:R-:W-:Y:S02]  /*25b0*/  UIMAD UR10, UR42, UR6, URZ ;  /* 0x000000062a0a72a4 */ /* 0x000fe4000f8e02ff */
[----:B------:R-:W-:Y:S02]  /*25c0*/  UISETP.GE.AND UP0, UPT, UR4, UR7, UPT ;  /* 0x000000070400728c */ /* 0x000fe4000bf06270 */
[----:B------:R-:W-:Y:S02]  /*25d0*/  UIMAD.WIDE.U32 UR14, UR4, UR8, URZ ;  /* 0x00000008040e72a5 */ /* 0x000fe4000f8e00ff */
[----:B------:R-:W-:-:S02]  /*25e0*/  UISETP.GE.OR UP0, UPT, UR5, UR10, UP0 ;  /* 0x0000000a0500728c */ /* 0x000fc40008706670 */
[----:B------:R-:W-:Y:S02]  /*25f0*/  UIMAD.WIDE.U32 UR10, UR5, UR8, URZ ;  /* 0x00000008050a72a5 */ /* 0x000fe4000f8e00ff */
[----:B------:R-:W-:Y:S01]  /*2600*/  UIADD3 UR12, UPT, UPT, -UR4, URZ, URZ ;  /* 0x000000ff040c7290 */ /* 0x000fe2000fffe1ff */
[----:B------:R-:W-:Y:S01]  /*2610*/  UMOV UR8, UR15 ;  /* 0x0000000f00087c82 */ /* 0x000fe20008000000 */
[----:B------:R-:W-:Y:S02]  /*2620*/  UIADD3 UR10, UPT, UPT, -UR5, URZ, URZ ;  /* 0x000000ff050a7290 */ /* 0x000fe4000fffe1ff */
[----:B------:R-:W-:-:S03]  /*2630*/  USHF.R.U32.HI UR8, URZ, UR9, UR8 ;  /* 0x00000009ff087299 */ /* 0x000fc60008011608 */
[----:B------:R-:W-:Y:S01]  /*2640*/  @!UP0 UMOV UR7, UR11 ;  /* 0x0000000b00078c82 */ /* 0x000fe20008000000 */
[----:B------:R-:W-:Y:S02]  /*2650*/  UIMAD UR12, UR18, UR12, UR40 ;  /* 0x0000000c120c72a4 */ /* 0x000fe4000f8e0228 */
[----:B------:R-:W-:Y:S02]  /*2660*/  USEL UR8, UR4, UR8, !UP3 ;  /* 0x0000000804087287 */ /* 0x000fe4000d800000 */
[----:B------:R-:W-:Y:S02]  /*2670*/  @!UP0 USHF.R.U32.HI UR7, URZ, UR9, UR7 ;  /* 0x00000009ff078299 */ /* 0x000fe40008011607 */
[----:B------:R-:W-:Y:S02]  /*2680*/  UIADD3 UR9, UPT, UPT, -UR8, URZ, URZ ;  /* 0x000000ff08097290 */ /* 0x000fe4000fffe1ff */
[----:B------:R-:W-:Y:S02]  /*2690*/  @!UP0 USEL UR7, UR5, UR7, !UP3 ;  /* 0x0000000705078287 */ /* 0x000fe4000d800000 */
[----:B------:R-:W-:-:S02]  /*26a0*/  UIMAD UR9, UR42, UR9, UR4 ;  /* 0x000000092a0972a4 */ /* 0x000fc4000f8e0204 */
[----:B------:R-:W-:Y:S02]  /*26b0*/  @!UP0 UIADD3 UR8, UPT, UPT, UR8, -UR7, URZ ;  /* 0x8000000708088290 */ /* 0x000fe4000fffe0ff */
[----:B------:R-:W-:Y:S02]  /*26c0*/  @!UP0 UIMAD UR7, UR9, UR6, UR7 ;  /* 0x00000006090782a4 */ /* 0x000fe4000f8e0207 */
[----:B------:R-:W-:Y:S02]  /*26d0*/  @!UP0 UIMAD UR4, UR42, UR8, UR5 ;  /* 0x000000082a0482a4 */ /* 0x000fe4000f8e0205 */
[----:B------:R-:W-:Y:S02]  /*26e0*/  UIMAD UR6, UR20, UR10, UR41 ;  /* 0x0000000a140672a4 */ /* 0x000fe4000f8e0229 */
[----:B------:R-:W-:Y:S01]  /*26f0*/  UIMAD UR40, UR4, UR18, UR12 ;  /* 0x00000012042872a4 */ /* 0x000fe2000f8e020c */
[----:B------:R-:W-:Y:S02]  /*2700*/  @!UP0 UMOV UR5, UR7 ;  /* 0x0000000700058c82 */ /* 0x000fe40008000000 */
[----:B------:R-:W-:-:S12]  /*2710*/  UIMAD UR41, UR5, UR20, UR6 ;  /* 0x00000014052972a4 */ /* 0x000fd8000f8e0206 */
.L_x_40:
[----:B------:R-:W2:Y:S02]  /*2720*/  LDCU UR4, c[0x0][0xb30] ;  /* 0x00016600ff0477ac */ /* 0x000ea40008000800 */
[----:B--2---:R-:W-:-:S09]  /*2730*/  UISETP.NE.AND UP0, UPT, UR4, 0x1, UPT ;  /* 0x000000010400788c */ /* 0x004fd2000bf05270 */
[----:B------:R-:W-:Y:S05]  /*2740*/  BRA.U UP0, `(.L_x_41) ;  /* 0x0000000100447547 */ /* 0x000fea000b800000 */
[----:B------:R-:W2:Y:S01]  /*2750*/  LDCU.128 UR8, c[0x0][0xb10] ;  /* 0x00016200ff0877ac */ /* 0x000ea20008000c00 */
[----:B------:R-:W3:Y:S01]  /*2760*/  LDCU UR12, c[0x0][0xb0c] ;  /* 0x00016180ff0c77ac */ /* 0x000ee20008000800 */
[----:B------:R-:W4:Y:S01]  /*2770*/  LDCU UR14, c[0x0][0xb20] ;  /* 0x00016400ff0e77ac */ /* 0x000f220008000800 */
[----:B--2---:R-:W-:Y:S02]  /*2780*/  UIMAD.WIDE.U32 UR6, UR41, UR8, URZ ;  /* 0x00000008290672a5 */ /* 0x004fe4000f8e00ff */
[----:B------:R-:W-:Y:S02]  /*2790*/  UIMAD.WIDE.U32 UR4, UR40, UR11, URZ ;  /* 0x0000000b280472a5 */ /* 0x000fe4000f8e00ff */
[----:B---3--:R-:W-:Y:S02]  /*27a0*/  UISETP.NE.AND UP2, UPT, UR12, 0x1, UPT ;  /* 0x000000010c00788c */ /* 0x008fe4000bf45270 */
[----:B------:R-:W-:Y:S01]  /*27b0*/  UISETP.NE.AND UP0, UPT, UR10, 0x1, UPT ;  /* 0x000000010a00788c */ /* 0x000fe2000bf05270 */
[----:B------:R-:W-:-:S02]  /*27c0*/  UMOV UR6, UR7 ;  /* 0x0000000700067c82 */ /* 0x000fc40008000000 */
[----:B------:R-:W-:Y:S01]  /*27d0*/  UMOV UR4, UR5 ;  /* 0x0000000500047c82 */ /* 0x000fe20008000000 */
[----:B------:R-:W-:Y:S02]  /*27e0*/  USHF.R.U32.HI UR9, URZ, UR9, UR6 ;  /* 0x00000009ff097299 */ /* 0x000fe40008011606 */
[----:B----4-:R-:W-:Y:S02]  /*27f0*/  USHF.R.U32.HI UR4, URZ, UR14, UR4 ;  /* 0x0000000eff047299 */ /* 0x010fe40008011604 */
[----:B------:R-:W-:Y:S02]  /*2800*/  USEL UR5, UR41, UR9, !UP2 ;  /* 0x0000000929057287 */ /* 0x000fe4000d000000 */
[----:B------:R-:W-:-:S04]  /*2810*/  USEL UR4, UR40, UR4, !UP0 ;  /* 0x0000000428047287 */ /* 0x000fc8000c000000 */
[----:B------:R-:W-:Y:S02]  /*2820*/  UIADD3 UR6, UPT, UPT, UR5, -UR4, URZ ;  /* 0x8000000405067290 */ /* 0x000fe4000fffe0ff */
[----:B------:R-:W-:Y:S02]  /*2830*/  UIADD3 UR4, UPT, UPT, -UR5, UR4, URZ ;  /* 0x0000000405047290 */ /* 0x000fe4000fffe1ff */
[----:B------:R-:W-:Y:S02]  /*2840*/  UIMAD UR40, UR6, UR10, UR40 ;  /* 0x0000000a062872a4 */ /* 0x000fe4000f8e0228 */
[----:B------:R-:W-:-:S12]  /*2850*/  UIMAD UR41, UR4, UR12, UR41 ;  /* 0x0000000c042972a4 */ /* 0x000fd8000f8e0229 */
.L_x_41:
[----:B------:R-:W-:Y:S01]  /*2860*/  VIADD R11, R11, 0x1 ;  /* 0x000000010b0b7836 */ /* 0x000fe20000000000 */
[----:B------:R-:W-:Y:S02]  /*2870*/  R2UR UR5, R48 ;  /* 0x00000000300572ca */ /* 0x000fe400000e0000 */
[----:B------:R-:W-:Y:S02]  /*2880*/  R2UR UR4, R47 ;  /* 0x000000002f0472ca */ /* 0x000fe400000e0000 */
[C---:B------:R-:W-:Y:S02]  /*2890*/  ISETP.NE.AND P0, PT, R11.reuse, 0x2, PT ;  /* 0x000000020b00780c */ /* 0x040fe40003f05270 */
[----:B------:R-:W-:Y:S02]  /*28a0*/  PLOP3.LUT P1, PT, PT, PT, PT, 0x80, 0x8 ;  /* 0x000000000008781c */ /* 0x000fe40003f2f070 */
[----:B-1----:R-:W-:Y:S02]  /*28b0*/  SEL R0, RZ, 0x1, P0 ;  /* 0x00000001ff007807 */ /* 0x002fe40000000000 */
[----:B------:R-:W-:-:S02]  /*28c0*/  SEL R11, R11, RZ, P0 ;  /* 0x000000ff0b0b7207 */ /* 0x000fc40000000000 */
[----:B------:R-:W-:Y:S01]  /*28d0*/  LOP3.LUT R10, R10, R0, RZ, 0x3c, !PT ;  /* 0x000000000a0a7212 */ /* 0x000fe200078e3cff */
[----:B------:R-:W-:Y:S02]  /*28e0*/  UIADD3 UR26, UPT, UPT, UR41, UR5, URZ ;  /* 0x00000005291a7290 */ /* 0x000fe4000fffe0ff */
[----:B------:R-:W-:Y:S01]  /*28f0*/  UIADD3 UR27, UPT, UPT, UR40, UR4, URZ ;  /* 0x00000004281b7290 */ /* 0x000fe2000fffe0ff */
[----:B------:R-:W-:Y:S11]  /*2900*/  BRA.U UP1, `(.L_x_42) ;  /* 0xffffffed01dc7547 */ /* 0x000ff6000b83ffff */
[----:B------:R-:W-:Y:S01]  /*2910*/  UIADD3 UR13, UPT, UPT, UR13, 0x30, URZ ;  /* 0x000000300d0d7890 */ /* 0x000fe2000fffe0ff */
[----:B------:R-:W-:-:S03]  /*2920*/  SHF.L.U32 R2, R12, 0x1f, RZ ;  /* 0x0000001f0c027819 */ /* 0x000fc600000006ff */
[----:B------:R-:W-:-:S09]  /*2930*/  ULEA UR4, UR21, UR13, 0x3 ;  /* 0x0000000d15047291 */ /* 0x000fd2000f8e18ff */
[----:B------:R-:W1:Y:S02]  /*2940*/  SYNCS.PHASECHK.TRANS64.TRYWAIT P0, [UR4], R2 ;  /* 0x00000002ff0075a7 */ /* 0x000e640008001104 */
[----:B-1----:R-:W-:Y:S05]  /*2950*/  @!P0 BRA `(.L_x_43) ;  /* 0x0000005000ac8947 */ /* 0x002fea0003800000 */
.L_x_129:
[----:B------:R-:W-:-:S04]  /*2960*/  UIADD3 UR4, UPT, UPT, UR21, 0x1, URZ ;  /* 0x0000000115047890 */ /* 0x000fc8000fffe0ff */
[----:B------:R-:W-:-:S04]  /*2970*/  UISETP.NE.AND UP0, UPT, UR4, 0x6, UPT ;  /* 0x000000060400788c */ /* 0x000fc8000bf05270 */
[----:B------:R-:W-:Y:S02]  /*2980*/  USEL UR6, URZ, 0x1, UP0 ;  /* 0x00000001ff067887 */ /* 0x000fe40008000000 */
[----:B------:R-:W-:-:S04]  /*2990*/  USEL UR4, UR4, URZ, UP0 ;  /* 0x000000ff04047287 */ /* 0x000fc80008000000 */
[----:B------:R-:W-:Y:S01]  /*29a0*/  ULEA UR5, UR4, UR13, 0x3 ;  /* 0x0000000d04057291 */ /* 0x000fe2000f8e18ff */
[----:B-1----:R-:W-:-:S04]  /*29b0*/  LOP3.LUT R2, R12, UR6, RZ, 0x3c, !PT ;  /* 0x000000060c027c12 */ /* 0x002fc8000f8e3cff */
[----:B------:R-:W-:-:S04]  /*29c0*/  SHF.L.U32 R3, R2, 0x1f, RZ ;  /* 0x0000001f02037819 */ /* 0x000fc800000006ff */
[----:B------:R-:W1:Y:S02]  /*29d0*/  SYNCS.PHASECHK.TRANS64.TRYWAIT P0, [UR5], R3 ;  /* 0x00000003ff0075a7 */ /* 0x000e640008001105 */
[----:B-1----:R-:W-:Y:S05]  /*29e0*/  @!P0 BRA `(.L_x_44) ;  /* 0x0000005000a08947 */ /* 0x002fea0003800000 */
.L_x_131:
[----:B------:R-:W-:-:S04]  /*29f0*/  UIADD3 UR4, UPT, UPT, UR4, 0x1, URZ ;  /* 0x0000000104047890 */ /* 0x000fc8000fffe0ff */
[----:B------:R-:W-:-:S04]  /*2a00*/  UISETP.NE.AND UP0, UPT, UR4, 0x6, UPT ;  /* 0x000000060400788c */ /* 0x000fc8000bf05270 */
[----:B------:R-:W-:Y:S02]  /*2a10*/  USEL UR6, URZ, 0x1, UP0 ;  /* 0x00000001ff067887 */ /* 0x000fe40008000000 */
[----:B------:R-:W-:-:S04]  /*2a20*/  USEL UR4, UR4, URZ, UP0 ;  /* 0x000000ff04047287 */ /* 0x000fc80008000000 */
[----:B------:R-:W-:Y:S01]  /*2a30*/  ULEA UR5, UR4, UR13, 0x3 ;  /* 0x0000000d04057291 */ /* 0x000fe2000f8e18ff */
[----:B------:R-:W-:-:S04]  /*2a40*/  LOP3.LUT R2, R2, UR6, RZ, 0x3c, !PT ;  /* 0x0000000602027c12 */ /* 0x000fc8000f8e3cff */
[----:B-1----:R-:W-:-:S04]  /*2a50*/  SHF.L.U32 R3, R2, 0x1f, RZ ;  /* 0x0000001f02037819 */ /* 0x002fc800000006ff */
[----:B------:R-:W1:Y:S02]  /*2a60*/  SYNCS.PHASECHK.TRANS64.TRYWAIT P0, [UR5], R3 ;  /* 0x00000003ff0075a7 */ /* 0x000e640008001105 */
[----:B-1----:R-:W-:Y:S05]  /*2a70*/  @!P0 BRA `(.L_x_45) ;  /* 0x0000005000948947 */ /* 0x002fea0003800000 */
.L_x_133:
        /* <DEDUP_REMOVED lines=9> */
.L_x_135:
        /* <DEDUP_REMOVED lines=9> */
.L_x_137:
[----:B------:R-:W-:-:S04]  /*2ba0*/  UIADD3 UR4, UPT, UPT, UR4, 0x1, URZ ;  /* 0x0000000104047890 */ /* 0x000fc8000fffe0ff */
[----:B------:R-:W-:-:S04]  /*2bb0*/  UISETP.NE.AND UP0, UPT, UR4, 0x6, UPT ;  /* 0x000000060400788c */ /* 0x000fc8000bf05270 */
[----:B------:R-:W-:Y:S02]  /*2bc0*/  USEL UR5, URZ, 0x1, UP0 ;  /* 0x00000001ff057887 */ /* 0x000fe40008000000 */
[----:B------:R-:W-:-:S04]  /*2bd0*/  USEL UR4, UR4, URZ, UP0 ;  /* 0x000000ff04047287 */ /* 0x000fc80008000000 */
[----:B------:R-:W-:Y:S01]  /*2be0*/  ULEA UR4, UR4, UR13, 0x3 ;  /* 0x0000000d04047291 */ /* 0x000fe2000f8e18ff */
[----:B------:R-:W-:-:S04]  /*2bf0*/  LOP3.LUT R2, R2, UR5, RZ, 0x3c, !PT ;  /* 0x0000000502027c12 */ /* 0x000fc8000f8e3cff */
[----:B------:R-:W-:Y:S01]  /*2c00*/  SHF.L.U32 R2, R2, 0x1f, RZ ;  /* 0x0000001f02027819 */ /* 0x000fe200000006ff */
[----:B-1----:R-:W-:-:S07]  /*2c10*/  IMAD.U32 R0, RZ, RZ, UR4 ;  /* 0x00000004ff007e24 */ /* 0x002fce000f8e00ff */
.L_x_48:
[----:B-1----:R1:W2:Y:S02]  /*2c20*/  SYNCS.PHASECHK.TRANS64.TRYWAIT P0, [R0+URZ], R2 ;  /* 0x00000002000075a7 */ /* 0x0022a400080011ff */
[----:B--2---:R-:W-:Y:S05]  /*2c30*/  @!P0 NANOSLEEP.SYNCS 0x989680 ;  /* 0x009896800000895d */ /* 0x004fea0003900000 */
[----:B------:R-:W2:Y:S02]  /*2c40*/  @!P0 SYNCS.PHASECHK.TRANS64 P0, [R0+URZ], R2 ;  /* 0x00000002000085a7 */ /* 0x000ea400080010ff */
[----:B--2---:R-:W-:Y:S05]  /*2c50*/  @P0 EXIT ;  /* 0x000000000000094d */ /* 0x004fea0003800000 */
[----:B------:R-:W-:Y:S05]  /*2c60*/  BRA `(.L_x_48) ;  /* 0xfffffffc00ec7947 */ /* 0x000fea000383ffff */
.L_x_22:
[----:B------:R-:W-:-:S04]  /*2c70*/  UISETP.NE.AND UP0, UPT, UR54, URZ, UPT ;  /* 0x000000ff3600728c */ /* 0x000fc8000bf05270 */
[----:B------:R-:W-:-:S09]  /*2c80*/  UISETP.NE.OR UP0, UPT, UR18, 0x1, UP0 ;  /* 0x000000011200788c */ /* 0x000fd20008705670 */
[----:B------:R-:W-:Y:S05]  /*2c90*/  BRA.U UP0, `(.L_x_49) ;  /* 0x0000000500487547 */ /* 0x000fea000b800000 */
[----:B------:R-:W-:Y:S01]  /*2ca0*/  ISETP.GE.U32.AND P2, PT, R0, 0x4, PT ;  /* 0x000000040000780c */ /* 0x000fe20003f46070 */
[----:B------:R-:W-:Y:S01]  /*2cb0*/  IMAD.MOV.U32 R12, RZ, RZ, 0x1 ;  /* 0x00000001ff0c7424 */ /* 0x000fe200078e00ff */
[----:B------:R-:W-:Y:S02]  /*2cc0*/  CS2R R10, SRZ ;  /* 0x00000000000a7805 */ /* 0x000fe4000001ff00 */
[----:B------:R-:W-:Y:S01]  /*2cd0*/  CS2R R8, SRZ ;  /* 0x0000000000087805 */ /* 0x000fe2000001ff00 */
[----:B------:R-:W-:Y:S01]  /*2ce0*/  UMOV UR6, 0x400 ;  /* 0x0000040000067882 */ /* 0x000fe20000000000 */
[----:B------:R-:W-:Y:S01]  /*2cf0*/  UMOV UR5, URZ ;  /* 0x000000ff00057c82 */ /* 0x000fe20008000000 */
[----:B------:R-:W-:-:S12]  /*2d00*/  ULEA UR6, UR54, UR6, 0x18 ;  /* 0x0000000636067291 */ /* 0x000fd8000f8ec0ff */
.L_x_53:
[----:B------:R-:W-:Y:S02]  /*2d10*/  LEA R2, R8, UR6, 0x3 ;  /* 0x0000000608027c11 */ /* 0x000fe4000f8e18ff */
[----:B------:R-:W-:-:S03]  /*2d20*/  SHF.L.U32 R4, R9, 0x1f, RZ ;  /* 0x0000001f09047819 */ /* 0x000fc600000006ff */
[----:B------:R-:W-:Y:S01]  /*2d30*/  VIADD R5, R2, 0x110 ;  /* 0x0000011002057836 */ /* 0x000fe20000000000 */
[----:B------:R-:W2:Y:S02]  /*2d40*/  SYNCS.PHASECHK.TRANS64.TRYWAIT P0, [R2+URZ+0x100], R4 ;  /* 0x00010004020075a7 */ /* 0x000ea400080011ff */
[----:B--2---:R-:W-:Y:S05]  /*2d50*/  @!P0 BRA `(.L_x_50) ;  /* 0x0000005000248947 */ /* 0x004fea0003800000 */
.L_x_138:
[----:B------:R-:W-:Y:S01]  /*2d60*/  ULEA UR4, UR5, UR6, 0x3 ;  /* 0x0000000605047291 */ /* 0x000fe2000f8e18ff */
[----:B--2---:R-:W-:Y:S01]  /*2d70*/  PRMT R2, RZ, 0x654, R5 ;  /* 0x00000654ff027816 */ /* 0x004fe20000000005 */
[----:B------:R-:W-:Y:S01]  /*2d80*/  @!P2 IMAD.MOV.U32 R4, RZ, RZ, 0x10 ;  /* 0x00000010ff04a424 */ /* 0x000fe200078e00ff */
[----:B------:R-:W-:Y:S01]  /*2d90*/  SHF.L.U32 R5, R12, 0x1f, RZ ;  /* 0x0000001f0c057819 */ /* 0x000fe200000006ff */
[----:B------:R-:W-:Y:S01]  /*2da0*/  UIADD3 UR7, UPT, UPT, UR4, 0xa0, URZ ;  /* 0x000000a004077890 */ /* 0x000fe2000fffe0ff */
[----:B------:R2:W-:Y:S05]  /*2db0*/  SYNCS.ARRIVE.TRANS64.RED.A1T0 RZ, [R2+URZ], RZ ;  /* 0x000000ff02ff79a7 */ /* 0x0005ea00081004ff */
[----:B------:R-:W-:Y:S01]  /*2dc0*/  IMAD.U32 R6, RZ, RZ, UR7 ;  /* 0x00000007ff067e24 */ /* 0x000fe2000f8e00ff */
[----:B------:R-:W3:Y:S04]  /*2dd0*/  SYNCS.PHASECHK.TRANS64.TRYWAIT P0, [UR4+0xb0], R5 ;  /* 0x0000b005ff0075a7 */ /* 0x000ee80008001104 */
[----:B------:R-:W-:Y:S01]  /*2de0*/  PRMT R6, R0, 0x654, R6 ;  /* 0x0000065400067816 */ /* 0x000fe20000000006 */
[----:B--23--:R-:W-:Y:S06]  /*2df0*/  @!P0 BRA `(.L_x_51) ;  /* 0x0000005000108947 */ /* 0x00cfec0003800000 */
.L_x_140:
[----:B------:R-:W-:Y:S01]  /*2e00*/  ULEA UR8, UR5, UR6, 0x4 ;  /* 0x0000000605087291 */ /* 0x000fe2000f8e20ff */
[----:B------:R-:W-:Y:S01]  /*2e10*/  SEL R3, R6, R3, !P2 ;  /* 0x0000000306037207 */ /* 0x000fe20005000000 */
[----:B------:R-:W-:Y:S01]  /*2e20*/  UIADD3 UR9, UPT, UPT, UR4, 0xa0, URZ ;  /* 0x000000a004097890 */ /* 0x000fe2000fffe0ff */
[----:B--2---:R-:W-:Y:S01]  /*2e30*/  LEA R2, R11, UR6, 0x3 ;  /* 0x000000060b027c11 */ /* 0x004fe2000f8e18ff */
[----:B------:R-:W-:Y:S01]  /*2e40*/  UIADD3 UR8, UPT, UPT, UR8, 0x130, URZ ;  /* 0x0000013008087890 */ /* 0x000fe2000fffe0ff */
[----:B------:R2:W-:Y:S01]  /*2e50*/  @!P2 SYNCS.ARRIVE.TRANS64.RED RZ, [R3+URZ], R4 ;  /* 0x0000000403ffa9a7 */ /* 0x0005e200080004ff */
[----:B------:R-:W-:Y:S01]  /*2e60*/  UIADD3 UR4, UPT, UPT, UR5, 0x1, URZ ;  /* 0x0000000105047890 */ /* 0x000fe2000fffe0ff */
[----:B------:R-:W-:-:S03]  /*2e70*/  VIADD R8, R8, 0x1 ;  /* 0x0000000108087836 */ /* 0x000fc60000000000 */
[----:B------:R-:W-:Y:S02]  /*2e80*/  UISETP.NE.AND UP0, UPT, UR4, 0x2, UPT ;  /* 0x000000020400788c */ /* 0x000fe4000bf05270 */
[----:B------:R-:W-:Y:S01]  /*2e90*/  ISETP.NE.AND P0, PT, R8, 0x2, PT ;  /* 0x000000020800780c */ /* 0x000fe20003f05270 */
[----:B------:R-:W-:Y:S06]  /*2ea0*/  UGETNEXTWORKID.BROADCAST [UR8], [UR9] ;  /* 0x00000000080073ca */ /* 0x000fec0008000100 */
[----:B------:R-:W-:Y:S02]  /*2eb0*/  USEL UR7, URZ, 0x1, UP0 ;  /* 0x00000001ff077887 */ /* 0x000fe40008000000 */
[----:B------:R-:W-:-:S04]  /*2ec0*/  USEL UR5, UR4, URZ, UP0 ;  /* 0x000000ff04057287 */ /* 0x000fc80008000000 */
[----:B------:R-:W-:Y:S02]  /*2ed0*/  LOP3.LUT R12, R12, UR7, RZ, 0x3c, !PT ;  /* 0x000000070c0c7c12 */ /* 0x000fe4000f8e3cff */
[----:B--2---:R-:W-:-:S04]  /*2ee0*/  SHF.L.U32 R4, R10, 0x1f, RZ ;  /* 0x0000001f0a047819 */ /* 0x004fc800000006ff */
[----:B------:R-:W2:Y:S02]  /*2ef0*/  SYNCS.PHASECHK.TRANS64.TRYWAIT P1, [R2+URZ+0xa0], R4 ;  /* 0x0000a004020075a7 */ /* 0x000ea400080211ff */
[----:B--2---:R-:W-:Y:S05]  /*2f00*/  @!P1 BRA `(.L_x_52) ;  /* 0x0000004c00e49947 */ /* 0x004fea0003800000 */
.L_x_141:
[C---:B--2---:R-:W-:Y:S01]  /*2f10*/  LEA R4, R11.reuse, UR6, 0x4 ;  /* 0x000000060b047c11 */ /* 0x044fe2000f8e20ff */
[----:B------:R-:W-:Y:S01]  /*2f20*/  VIADD R2, R2, 0xb0 ;  /* 0x000000b002027836 */ /* 0x000fe20000000000 */
[----:B------:R-:W-:Y:S01]  /*2f30*/  SEL R8, R8, RZ, P0 ;  /* 0x000000ff08087207 */ /* 0x000fe20000000000 */
[----:B------:R-:W-:-:S03]  /*2f40*/  VIADD R11, R11, 0x1 ;  /* 0x000000010b0b7836 */ /* 0x000fc60000000000 */
[----:B------:R-:W2:Y:S01]  /*2f50*/  LDS.128 R4, [R4+0x130] ;  /* 0x0001300004047984 */ /* 0x000ea20000000c00 */
[----:B------:R-:W-:Y:S02]  /*2f60*/  PRMT R2, RZ, 0x654, R2 ;  /* 0x00000654ff027816 */ /* 0x000fe40000000002 */
[C---:B------:R-:W-:Y:S01]  /*2f70*/  ISETP.NE.AND P1, PT, R11.reuse, 0x2, PT ;  /* 0x000000020b00780c */ /* 0x040fe20003f25270 */
[----:B------:R-:W-:Y:S01]  /*2f80*/  @!PT LDS RZ, [RZ] ;  /* 0x00000000fffff984 */ /* 0x000fe20000000800 */
[----:B------:R-:W-:Y:S01]  /*2f90*/  @!PT LDS RZ, [RZ] ;  /* 0x00000000fffff984 */ /* 0x000fe20000000800 */
[----:B------:R-:W-:Y:S01]  /*2fa0*/  @!PT LDS RZ, [RZ] ;  /* 0x00000000fffff984 */ /* 0x000fe20000000800 */
[----:B------:R-:W-:Y:S01]  /*2fb0*/  @!PT LDS RZ, [RZ] ;  /* 0x00000000fffff984 */ /* 0x000fe20000000800 */
[----:B------:R3:W-:Y:S06]  /*2fc0*/  MEMBAR.ALL.CTA ;  /* 0x0000000000007992 */ /* 0x0007ec0000008000 */
[----:B---3--:R-:W3:Y:S01]  /*2fd0*/  FENCE.VIEW.ASYNC.S ;  /* 0x00000000000073c6 */ /* 0x008ee20000000000 */
[----:B------:R-:W-:Y:S01]  /*2fe0*/  SEL R11, R11, RZ, P1 ;  /* 0x000000ff0b0b7207 */ /* 0x000fe20000800000 */
[----:B---3--:R3:W-:Y:S01]  /*2ff0*/  SYNCS.ARRIVE.TRANS64.RED.A1T0 RZ, [R2+URZ], RZ ;  /* 0x000000ff02ff79a7 */ /* 0x0087e200081004ff */
[----:B--2---:R-:W-:-:S02]  /*3000*/  LOP3.LUT P3, RZ, R6, 0x1, RZ, 0xc0, !PT ;  /* 0x0000000106ff7812 */ /* 0x004fc4000786c0ff */
[----:B------:R-:W-:-:S04]  /*3010*/  SEL R4, RZ, 0x1, P1 ;  /* 0x00000001ff047807 */ /* 0x000fc80000800000 */
[----:B------:R-:W-:Y:S02]  /*3020*/  LOP3.LUT R10, R10, R4, RZ, 0x3c, !PT ;  /* 0x000000040a0a7212 */ /* 0x000fe400078e3cff */
[----:B---3--:R-:W-:-:S04]  /*3030*/  SEL R2, RZ, 0x1, P0 ;  /* 0x00000001ff027807 */ /* 0x008fc80000000000 */
[----:B------:R-:W-:Y:S01]  /*3040*/  LOP3.LUT R9, R9, R2, RZ, 0x3c, !PT ;  /* 0x0000000209097212 */ /* 0x000fe200078e3cff */
[----:B------:R-:W-:Y:S06]  /*3050*/  @P3 BRA `(.L_x_53) ;  /* 0xfffffffc002c3947 */ /* 0x000fec000383ffff */
[----:B------:R-:W-:Y:S01]  /*3060*/  ULEA UR4, UR5, UR6, 0x3 ;  /* 0x0000000605047291 */ /* 0x000fe2000f8e18ff */
[----:B------:R-:W-:-:S08]  /*3070*/  SHF.L.U32 R2, R12, 0x1f, RZ ;  /* 0x0000001f0c027819 */ /* 0x000fd000000006ff */
[----:B------:R-:W2:Y:S02]  /*3080*/  SYNCS.PHASECHK.TRANS64 P0, [UR4+0xb0], R2 ;  /* 0x0000b002ff0075a7 */ /* 0x000ea40008001004 */
[----:B--2---:R-:W-:Y:S05]  /*3090*/  @P0 BRA `(.L_x_54) ;  /* 0x0000000000080947 */ /* 0x004fea0003800000 */
[----:B------:R-:W2:Y:S02]  /*30a0*/  SYNCS.PHASECHK.TRANS64.TRYWAIT P0, [UR4+0xb0], R2 ;  /* 0x0000b002ff0075a7 */ /* 0x000ea40008001104 */
[----:B--2---:R-:W-:Y:S05]  /*30b0*/  @!P0 BRA `(.L_x_55) ;  /* 0x0000004c008c8947 */ /* 0x004fea0003800000 */
.L_x_54:
[----:B------:R-:W-:-:S04]  /*30c0*/  UIADD3 UR7, UPT, UPT, UR5, 0x1, URZ ;  /* 0x0000000105077890 */ /* 0x000fc8000fffe0ff */
[----:B------:R-:W-:-:S04]  /*30d0*/  UISETP.NE.AND UP0, UPT, UR7, 0x2, UPT ;  /* 0x000000020700788c */ /* 0x000fc8000bf05270 */
[----:B------:R-:W-:Y:S02]  /*30e0*/  USEL UR8, URZ, 0x1, UP0 ;  /* 0x00000001ff087887 */ /* 0x000fe40008000000 */
[----:B------:R-:W-:-:S04]  /*30f0*/  USEL UR7, UR7, URZ, UP0 ;  /* 0x000000ff07077287 */ /* 0x000fc80008000000 */
[----:B------:R-:W-:Y:S01]  /*3100*/  ULEA UR7, UR7, UR6, 0x3 ;  /* 0x0000000607077291 */ /* 0x000fe2000f8e18ff */
[----:B--2---:R-:W-:-:S04]  /*3110*/  LOP3.LUT R2, R12, UR8, RZ, 0x3c, !PT ;  /* 0x000000080c027c12 */ /* 0x004fc8000f8e3cff */
[----:B------:R-:W-:-:S04]  /*3120*/  SHF.L.U32 R0, R2, 0x1f, RZ ;  /* 0x0000001f02007819 */ /* 0x000fc800000006ff */
[----:B------:R-:W2:Y:S02]  /*3130*/  SYNCS.PHASECHK.TRANS64 P0, [UR7+0xb0], R0 ;  /* 0x0000b000ff0075a7 */ /* 0x000ea40008001007 */
[----:B-12---:R-:W-:Y:S05]  /*3140*/  @P0 EXIT ;  /* 0x000000000000094d */ /* 0x006fea0003800000 */
[----:B------:R-:W-:Y:S02]  /*3150*/  SHF.L.U32 R2, R2, 0x1f, RZ ;  /* 0x0000001f02027819 */ /* 0x000fe400000006ff */
[----:B------:R-:W-:-:S07]  /*3160*/  MOV R0, UR7 ;  /* 0x0000000700007c02 */ /* 0x000fce0008000f00 */
.L_x_56:
[----:B-1----:R1:W2:Y:S02]  /*3170*/  SYNCS.PHASECHK.TRANS64.TRYWAIT P0, [R0+URZ+0xb0], R2 ;  /* 0x0000b002000075a7 */ /* 0x0022a400080011ff */
[----:B--2---:R-:W-:Y:S05]  /*3180*/  @!P0 NANOSLEEP.SYNCS 0x989680 ;  /* 0x009896800000895d */ /* 0x004fea0003900000 */
[----:B------:R-:W2:Y:S02]  /*3190*/  @!P0 SYNCS.PHASECHK.TRANS64 P0, [R0+URZ+0xb0], R2 ;  /* 0x0000b002000085a7 */ /* 0x000ea400080010ff */
[----:B--2---:R-:W-:Y:S05]  /*31a0*/  @P0 EXIT ;  /* 0x000000000000094d */ /* 0x004fea0003800000 */
[----:B------:R-:W-:Y:S05]  /*31b0*/  BRA `(.L_x_56) ;  /* 0xfffffffc00ec7947 */ /* 0x000fea000383ffff */
.L_x_49:
[----:B------:R-:W-:Y:S05]  /*31c0*/  BRA.U UP4, `(.L_x_57) ;  /* 0x0000001104447547 */ /* 0x000fea000b800000 */
[----:B------:R-:W-:Y:S01]  /*31d0*/  UMOV UR4, 0x40 ;  /* 0x0000004000047882 */ /* 0x000fe20000000000 */
[----:B------:R-:W-:Y:S01]  /*31e0*/  NOP ;  /* 0x0000000000007918 */ /* 0x000fe20000000000 */
[----:B------:R-:W-:Y:S01]  /*31f0*/  ULEA UR5, UR54, UR4, 0x18 ;  /* 0x0000000436057291 */ /* 0x000fe2000f8ec0ff */
[----:B------:R-:W-:Y:S02]  /*3200*/  UMOV UR6, 0x400 ;  /* 0x0000040000067882 */ /* 0x000fe40000000000 */
[----:B------:R-:W-:-:S06]  /*3210*/  ULEA UR6, UR54, UR6, 0x18 ;  /* 0x0000000636067291 */ /* 0x000fcc000f8ec0ff */
[----:B------:R-:W2:Y:S02]  /*3220*/  LDS.U8 R0, [UR5+0x1c] ;  /* 0x00001c05ff007984 */ /* 0x000ea40008000000 */
[----:B--2---:R-:W-:-:S13]  /*3230*/  ISETP.NE.AND P0, PT, R0, RZ, PT ;  /* 0x000000ff0000720c */ /* 0x004fda0003f05270 */
[----:B------:R-:W-:Y:S05]  /*3240*/  @P0 BRA `(.L_x_58) ;  /* 0x0000000000580947 */ /* 0x000fea0003800000 */
[----:B------:R-:W-:-:S13]  /*3250*/  ELECT P0, URZ, PT ;  /* 0x0000000000ff782f */ /* 0x000fda0003800000 */
[----:B------:R-:W-:Y:S05]  /*3260*/  @!P0 BRA `(.L_x_59) ;  /* 0x0000000000608947 */ /* 0x000fea0003800000 */
[----:B------:R-:W-:Y:S01]  /*3270*/  UMOV UR4, 0x10 ;  /* 0x0000001000047882 */ /* 0x000fe20000000000 */
[----:B------:R-:W-:Y:S01]  /*3280*/  HFMA2 R0, -RZ, RZ, 0, 5.9604644775390625e-08 ;  /* 0x00000001ff007431 */ /* 0x000fe200000001ff */
[----:B------:R-:W-:-:S03]  /*3290*/  MOV R3, 0xffff ;  /* 0x0000ffff00037802 */ /* 0x000fc60000000f00 */
[----:B------:R-:W-:Y:S04]  /*32a0*/  DEPBAR.LE SB2, 0x36 ;  /* 0x0000ad800000791a */ /* 0x000fe80000000000 */
[----:B------:R-:W2:Y:S02]  /*32b0*/  UTCATOMSWS.FIND_AND_SET.ALIGN UP0, UR4, UR4 ;  /* 0x00000004000475e3 */ /* 0x000ea40008000800 */
[----:B--2---:R-:W-:Y:S01]  /*32c0*/  MOV R4, UR4 ;  /* 0x0000000400047c02 */ /* 0x004fe20008000f00 */
[----:B------:R-:W-:Y:S06]  /*32d0*/  BRA.U UP0, `(.L_x_60) ;  /* 0x0000000100187547 */ /* 0x000fec000b800000 */
.L_x_61:
[----:B------:R-:W-:Y:S05]  /*32e0*/  NANOSLEEP 0x64 ;  /* 0x000000640000795d */ /* 0x000fea0003800000 */
[----:B------:R-:W-:-:S05]  /*32f0*/  UMOV UR4, 0x10 ;  /* 0x0000001000047882 */ /* 0x000fca0000000000 */
[----:B------:R-:W-:Y:S04]  /*3300*/  DEPBAR.LE SB2, 0x36 ;  /* 0x0000ad800000791a */ /* 0x000fe80000000000 */
[----:B------:R-:W2:Y:S02]  /*3310*/  UTCATOMSWS.FIND_AND_SET.ALIGN UP0, UR4, UR4 ;  /* 0x00000004000475e3 */ /* 0x000ea40008000800 */
[----:B--2---:R-:W-:Y:S01]  /*3320*/  MOV R4, UR4 ;  /* 0x0000000400047c02 */ /* 0x004fe20008000f00 */
[----:B------:R-:W-:Y:S05]  /*3330*/  BRA.U !UP0, `(.L_x_61) ;  /* 0xfffffffd08e87547 */ /* 0x000fea000b83ffff */
.L_x_60:
[-C--:B------:R-:W-:Y:S02]  /*3340*/  SHF.L.U32 R3, R3, R4.reuse, RZ ;  /* 0x0000000403037219 */ /* 0x080fe400000006ff */
[----:B------:R-:W-:Y:S01]  /*3350*/  SHF.L.U32 R0, R0, R4, RZ ;  /* 0x0000000400007219 */ /* 0x000fe200000006ff */
[----:B------:R-:W-:Y:S02]  /*3360*/  IMAD.SHL.U32 R4, R4, 0x20, RZ ;  /* 0x0000002004047824 */ /* 0x000fe400078e00ff */
[----:B------:R2:W-:Y:S04]  /*3370*/  ATOMS.OR RZ, [UR5+0x14], R3 ;  /* 0x00001403ffff798c */ /* 0x0005e8000b000005 */
[----:B------:R2:W-:Y:S04]  /*3380*/  ATOMS.OR RZ, [UR5+0x18], R0 ;  /* 0x00001800ffff798c */ /* 0x0005e8000b000005 */
[----:B------:R2:W-:Y:S01]  /*3390*/  STS [UR6+0x150], R4 ;  /* 0x00015004ff007988 */ /* 0x0005e20008000806 */
[----:B------:R-:W-:Y:S05]  /*33a0*/  BRA `(.L_x_59) ;  /* 0x0000000000107947 */ /* 0x000fea0003800000 */
.L_x_58:
[----:B------:R-:W-:Y:S02]  /*33b0*/  MOV R0, 0xffffffff ;  /* 0xffffffff00007802 */ /* 0x000fe40000000f00 */
[----:B------:R-:W-:-:S03]  /*33c0*/  MOV R4, 0x33f0 ;  /* 0x000033f000047802 */ /* 0x000fc60000000f00 */
[----:B------:R2:W-:Y:S04]  /*33d0*/  STS [UR6+0x150], R0 ;  /* 0x00015000ff007988 */ /* 0x0005e80008000806 */
[----:B-12--5:R-:W-:Y:S05]  /*33e0*/  CALL.REL.NOINC `($__internal_1_$__cuda_sm10x_tcgen05_guardrail_trap_phase_invalid_during_alloc) ;  /* 0x0000005000647944 */ /* 0x026fea0003c00000 */
.L_x_59:
[----:B------:R-:W-:Y:S05]  /*33f0*/  WARPSYNC.ALL ;  /* 0x0000000000007948 */ /* 0x000fea0003800000 */
[----:B------:R-:W3:Y:S01]  /*3400*/  S2UR UR4, SR_CgaCtaId ;  /* 0x00000000000479c3 */ /* 0x000ee20000008800 */
[----:B------:R-:W-:Y:S01]  /*3410*/  UMOV UR41, 0x400 ;  /* 0x0000040000297882 */ /* 0x000fe20000000000 */
[----:B------:R-:W-:-:S06]  /*3420*/  NOP ;  /* 0x0000000000007918 */ /* 0x000fcc0000000000 */
[----:B------:R-:W-:Y:S06]  /*3430*/  BAR.ARV 0x6, 0xa0 ;  /* 0x0182800000007b1d */ /* 0x000fec0000002000 */
[----:B------:R-:W4:Y:S01]  /*3440*/  LDCU UR6, c[0x0][0x38c] ;  /* 0x00007180ff0677ac */ /* 0x000f220008000800 */
[----:B------:R-:W-:Y:S01]  /*3450*/  LOP3.LUT R2, R2, 0xffff, RZ, 0xc0, !PT ;  /* 0x0000ffff02027812 */ /* 0x000fe200078ec0ff */
[----:B------:R-:W-:Y:S01]  /*3460*/  IMAD.MOV.U32 R11, RZ, RZ, 0x1 ;  /* 0x00000001ff0b7424 */ /* 0x000fe200078e00ff */
[----:B------:R-:W-:Y:S01]  /*3470*/  CS2R R8, SRZ ;  /* 0x0000000000087805 */ /* 0x000fe2000001ff00 */
[----:B------:R-:W1:Y:S01]  /*3480*/  LDCU UR7, c[0x0][0x38c] ;  /* 0x00007180ff0777ac */ /* 0x000e620008000800 */
[----:B------:R-:W-:Y:S01]  /*3490*/  R2UR UR42, R2 ;  /* 0x00000000022a72ca */ /* 0x000fe200000e0000 */
[----:B------:R-:W-:Y:S01]  /*34a0*/  IMAD.MOV.U32 R10, RZ, RZ, RZ ;  /* 0x000000ffff0a7224 */ /* 0x000fe200078e00ff */
[----:B------:R-:W-:Y:S01]  /*34b0*/  UMOV UR45, URZ ;  /* 0x000000ff002d7c82 */ /* 0x000fe20008000000 */
[----:B------:R-:W-:Y:S01]  /*34c0*/  UMOV UR39, URZ ;  /* 0x000000ff00277c82 */ /* 0x000fe20008000000 */
[----:B---3--:R-:W-:Y:S01]  /*34d0*/  ULEA UR41, UR4, UR41, 0x18 ;  /* 0x0000002904297291 */ /* 0x008fe2000f8ec0ff */
[----:B------:R-:W-:Y:S01]  /*34e0*/  UMOV UR62, 0x0 ;  /* 0x00000000003e7882 */ /* 0x000fe20000000000 */
[----:B------:R-:W-:-:S02]  /*34f0*/  UMOV UR63, 0x4100010 ;  /* 0x04100010003f7882 */ /* 0x000fc40000000000 */
[----:B------:R-:W-:Y:S02]  /*3500*/  UIADD3 UR5, UPT, UPT, UR41, 0x3400, URZ ;  /* 0x0000340029057890 */ /* 0x000fe4000fffe0ff */
[----:B------:R-:W-:Y:S02]  /*3510*/  UIADD3 UR4, UPT, UPT, UR41, 0x1b400, URZ ;  /* 0x0001b40029047890 */ /* 0x000fe4000fffe0ff */
[----:B----4-:R-:W-:Y:S01]  /*3520*/  UIADD3 UR6, UPT, UPT, UR6, 0x7f, URZ ;  /* 0x0000007f06067890 */ /* 0x010fe2000fffe0ff */
[----:B--2---:R-:W2:Y:S01]  /*3530*/  LDS R0, [UR41+0x150] ;  /* 0x00015029ff007984 */ /* 0x004ea20008000800 */
[----:B------:R-:W-:Y:S02]  /*3540*/  USHF.R.U32.HI UR5, URZ, 0x4, UR5 ;  /* 0x00000004ff057899 */ /* 0x000fe40008011605 */
[----:B------:R-:W-:Y:S02]  /*3550*/  USHF.R.S32.HI UR47, URZ, 0x1f, UR6 ;  /* 0x0000001fff2f7899 */ /* 0x000fe40008011406 */
[----:B------:R-:W-:-:S02]  /*3560*/  USHF.R.U32.HI UR4, URZ, 0x4, UR4 ;  /* 0x00000004ff047899 */ /* 0x000fc40008011604 */
[----:B------:R-:W-:Y:S02]  /*3570*/  ULEA.HI UR47, UR47, UR6, URZ, 0x7 ;  /* 0x000000062f2f7291 */ /* 0x000fe4000f8f38ff */
[----:B------:R-:W-:Y:S02]  /*3580*/  ULOP3.LUT UR5, UR5, 0x3fff, URZ, 0xc0, !UPT ;  /* 0x00003fff05057892 */ /* 0x000fe4000f8ec0ff */
[----:B------:R-:W-:Y:S02]  /*3590*/  USHF.R.S32.HI UR47, URZ, 0x7, UR47 ;  /* 0x00000007ff2f7899 */ /* 0x000fe4000801142f */
[----:B------:R-:W-:Y:S02]  /*35a0*/  ULOP3.LUT UR4, UR4, 0x3fff, URZ, 0xc0, !UPT ;  /* 0x00003fff04047892 */ /* 0x000fe4000f8ec0ff */
[----:B------:R-:W-:Y:S01]  /*35b0*/  UISETP.LT.AND UP0, UPT, UR47, 0x1, UPT ;  /* 0x000000012f00788c */ /* 0x000fe2000bf01270 */
[----:B------:R-:W-:Y:S01]  /*35c0*/  UMOV UR60, 0x0 ;  /* 0x00000000003c7882 */ /* 0x000fe20000000000 */
[----:B------:R-:W-:-:S02]  /*35d0*/  UMOV UR61, 0x4100010 ;  /* 0x04100010003d7882 */ /* 0x000fc40000000000 */
[----:B------:R-:W-:Y:S01]  /*35e0*/  USEL UR64, UR47, 0x1, !UP0 ;  /* 0x000000012f407887 */ /* 0x000fe2000c000000 */
[----:B------:R-:W-:Y:S01]  /*35f0*/  UMOV UR58, 0x0 ;  /* 0x00000000003a7882 */ /* 0x000fe20000000000 */
[----:B------:R-:W-:Y:S01]  /*3600*/  UMOV UR59, 0x4100010 ;  /* 0x04100010003b7882 */ /* 0x000fe20000000000 */
[----:B------:R-:W-:Y:S01]  /*3610*/  UMOV UR56, 0x0 ;  /* 0x0000000000387882 */ /* 0x000fe20000000000 */
[----:B------:R-:W-:Y:S01]  /*3620*/  UMOV UR57, 0x4100010 ;  /* 0x0410001000397882 */ /* 0x000fe20000000000 */
[----:B------:R-:W-:Y:S01]  /*3630*/  UMOV UR54, 0x0 ;  /* 0x0000000000367882 */ /* 0x000fe20000000000 */
[----:B------:R-:W-:Y:S01]  /*3640*/  UMOV UR55, 0x4100010 ;  /* 0x0410001000377882 */ /* 0x000fe20000000000 */
[----:B------:R-:W-:Y:S01]  /*3650*/  UMOV UR52, 0x0 ;  /* 0x0000000000347882 */ /* 0x000fe20000000000 */
[----:B------:R-:W-:Y:S01]  /*3660*/  UMOV UR53, 0x4100010 ;  /* 0x0410001000357882 */ /* 0x000fe20000000000 */
[----:B------:R-:W-:Y:S02]  /*3670*/  ULOP3.LUT UR43, UR5, 0x10000, URZ, 0xfc, !UPT ;  /* 0x00010000052b7892 */ /* 0x000fe4000f8efcff */
[----:B------:R-:W-:-:S02]  /*3680*/  ULOP3.LUT UR44, UR4, 0x10000, URZ, 0xfc, !UPT ;  /* 0x00010000042c7892 */ /* 0x000fc4000f8efcff */
[----:B------:R-:W-:Y:S02]  /*3690*/  UIADD3 UR64, UPT, UPT, -UR64, URZ, URZ ;  /* 0x000000ff40407290 */ /* 0x000fe4000fffe1ff */
[----:B-1----:R-:W-:Y:S01]  /*36a0*/  UISETP.GE.AND UP4, UPT, UR7, 0x1, UPT ;  /* 0x000000010700788c */ /* 0x002fe2000bf86270 */
[----:B------:R-:W-:Y:S01]  /*36b0*/  UMOV UR50, 0x0 ;  /* 0x0000000000327882 */ /* 0x000fe20000000000 */
[----:B------:R-:W-:Y:S01]  /*36c0*/  UMOV UR51, 0x4100010 ;  /* 0x0410001000337882 */ /* 0x000fe20000000000 */
[----:B------:R-:W-:Y:S01]  /*36d0*/  UMOV UR48, 0x0 ;  /* 0x0000000000307882 */ /* 0x000fe20000000000 */
[----:B--2---:R-:W-:Y:S01]  /*36e0*/  R2UR UR65, R0 ;  /* 0x00000000004172ca */ /* 0x004fe200000e0000 */
[----:B------:R-:W-:-:S14]  /*36f0*/  UMOV UR49, 0x4100010 ;  /* 0x0410001000317882 */ /* 0x000fdc0000000000 */
.L_x_68:
[----:B------:R-:W-:Y:S02]  /*3700*/  LEA R0, R10, UR41, 0x3 ;  /* 0x000000290a007c11 */ /* 0x000fe4000f8e18ff */
[----:B------:R-:W-:Y:S02]  /*3710*/  SHF.L.U32 R2, R9, 0x1f, RZ ;  /* 0x0000001f09027819 */ /* 0x000fe400000006ff */
[----:B------:R-:W-:Y:S01]  /*3720*/  PLOP3.LUT P0, PT, PT, PT, UP4, 0x80, 0x8 ;  /* 0x000000000008781c */ /* 0x000fe20003f0f048 */
[----:B------:R-:W-:Y:S01]  /*3730*/  VIADD R3, R0, 0xb0 ;  /* 0x000000b000037836 */ /* 0x000fe20000000000 */
[----:B-1----:R-:W1:Y:S02]  /*3740*/  SYNCS.PHASECHK.TRANS64.TRYWAIT P1, [R0+URZ+0xa0], R2 ;  /* 0x0000a002000075a7 */ /* 0x002e6400080211ff */
[----:B-1-3--:R-:W-:Y:S09]  /*3750*/  @!P1 BRA `(.L_x_62) ;  /* 0x0000004400fc9947 */ /* 0x00aff20003800000 */
.L_x_143:
[----:B------:R-:W-:Y:S01]  /*3760*/  LEA R4, R10, UR41, 0x4 ;  /* 0x000000290a047c11 */ /* 0x000fe2000f8e20ff */
[----:B------:R-:W-:Y:S01]  /*3770*/  @UP4 ULEA UR4, UR39, UR41, 0x3 ;  /* 0x0000002927044291 */ /* 0x000fe2000f8e18ff */
[----:B------:R-:W-:Y:S01]  /*3780*/  PLOP3.LUT P2, PT, PT, PT, PT, 0x80, 0x8 ;  /* 0x000000000008781c */ /* 0x000fe20003f4f070 */
[----:B------:R-:W-:Y:S01]  /*3790*/  ULEA UR46, UR45, UR41, 0x3 ;  /* 0x000000292d2e7291 */ /* 0x000fe2000f8e18ff */
[----:B------:R-:W-:Y:S02]  /*37a0*/  PRMT R3, RZ, 0x654, R3 ;  /* 0x00000654ff037816 */ /* 0x000fe40000000003 */
[----:B------:R-:W2:Y:S01]  /*37b0*/  LDS.128 R4, [R4+0x130] ;  /* 0x0001300004047984 */ /* 0x000ea20000000c00 */
[----:B-1----:R-:W-:Y:S02]  /*37c0*/  @P0 SHF.L.U32 R2, R8, 0x1f, RZ ;  /* 0x0000001f08020819 */ /* 0x002fe400000006ff */
[----:B------:R-:W-:Y:S01]  /*37d0*/  SHF.L.U32 R0, R11, 0x1f, RZ ;  /* 0x0000001f0b007819 */ /* 0x000fe200000006ff */
[----:B------:R-:W-:Y:S01]  /*37e0*/  @!PT LDS RZ, [RZ] ;  /* 0x00000000fffff984 */ /* 0x000fe20000000800 */
[----:B------:R-:W-:Y:S01]  /*37f0*/  @!PT LDS RZ, [RZ] ;  /* 0x00000000fffff984 */ /* 0x000fe20000000800 */
[----:B------:R-:W-:Y:S01]  /*3800*/  @!PT LDS RZ, [RZ] ;  /* 0x00000000fffff984 */ /* 0x000fe20000000800 */
[----:B------:R-:W-:Y:S01]  /*3810*/  @!PT LDS RZ, [RZ] ;  /* 0x00000000fffff984 */ /* 0x000fe20000000800 */
[----:B------:R1:W-:Y:S06]  /*3820*/  MEMBAR.ALL.CTA ;  /* 0x0000000000007992 */ /* 0x0003ec0000008000 */
[----:B-1----:R-:W1:Y:S02]  /*3830*/  FENCE.VIEW.ASYNC.S ;  /* 0x00000000000073c6 */ /* 0x002e640000000000 */
[----:B-1----:R1:W-:Y:S01]  /*3840*/  SYNCS.ARRIVE.TRANS64.RED.A1T0 RZ, [R3+URZ], RZ ;  /* 0x000000ff03ff79a7 */ /* 0x0023e200081004ff */
[----:B------:R1:W3:Y:S01]  /*3850*/  @P0 SYNCS.PHASECHK.TRANS64.TRYWAIT P2, [UR4], R2 ;  /* 0x00000002ff0005a7 */ /* 0x0002e20008041104 */
[----:B------:R-:W-:Y:S01]  /*3860*/  ULEA.HI UR4, UR45, UR45, URZ, 0x1 ;  /* 0x0000002d2d047291 */ /* 0x000fe2000f8f08ff */
[----:B--2---:R-:W-:-:S03]  /*3870*/  LOP3.LUT P1, RZ, R6, 0x1, RZ, 0xc0, !PT ;  /* 0x0000000106ff7812 */ /* 0x004fc6000782c0ff */
[----:B------:R-:W-:Y:S02]  /*3880*/  USHF.L.U32 UR5, UR4, 0x5, URZ ;  /* 0x0000000504057899 */ /* 0x000fe400080006ff */
[----:B------:R-:W-:Y:S02]  /*3890*/  ULOP3.LUT UR36, UR4, 0xffe, URZ, 0xc0, !UPT ;  /* 0x00000ffe04247892 */ /* 0x000fe4000f8ec0ff */
[----:B------:R-:W-:Y:S02]  /*38a0*/  ULOP3.LUT UR4, UR5, 0xffffffc0, URZ, 0xc0, !UPT ;  /* 0xffffffc005047892 */ /* 0x000fe4000f8ec0ff */
[----:B------:R-:W-:Y:S02]  /*38b0*/  UIADD3 UR36, UPT, UPT, -UR36, UR45, URZ ;  /* 0x0000002d24247290 */ /* 0x000fe4000fffe1ff */
[----:B------:R-:W-:Y:S01]  /*38c0*/  UIADD3 UR4, UPT, UPT, UR65, UR4, URZ ;  /* 0x0000000441047290 */ /* 0x000fe2000fffe0ff */
[----:B------:R-:W2:Y:S03]  /*38d0*/  SYNCS.PHASECHK.TRANS64.TRYWAIT P0, [UR46+0xe0], R0 ;  /* 0x0000e000ff0075a7 */ /* 0x000ea6000800112e */
[----:B------:R-:W-:Y:S01]  /*38e0*/  ULEA UR36, UR36, UR4, 0x14 ;  /* 0x0000000424247291 */ /* 0x000fe2000f8ea0ff */
[----:B-123--:R-:W-:Y:S11]  /*38f0*/  @!P0 BRA `(.L_x_63) ;  /* 0x0000004400a88947 */ /* 0x00eff60003800000 */
.L_x_145:
[----:B------:R-:W-:Y:S01]  /*3900*/  IADD3 R10, PT, PT, R10, 0x1, RZ ;  /* 0x000000010a0a7810 */ /* 0x000fe20007ffe0ff */
[----:B------:R-:W-:Y:S06]  /*3910*/  BRA.U !UP4, `(.L_x_64) ;  /* 0x000000050c107547 */ /* 0x000fec000b800000 */
[----:B------:R-:W-:Y:S01]  /*3920*/  UPLOP3.LUT UP2, UPT, UPT, UPT, UPT, 0x40, 0x4 ;  /* 0x000000000004789c */ /* 0x000fe20003f4e870 */
[----:B------:R-:W-:Y:S01]  /*3930*/  UMOV UR38, UR64 ;  /* 0x0000004000267c82 */ /* 0x000fe20008000000 */
[----:B------:R-:W-:Y:S01]  /*3940*/  UMOV UR37, UR47 ;  /* 0x0000002f00257c82 */ /* 0x000fe20008000000 */
[----:B------:R-:W-:-:S08]  /*3950*/  UMOV UR5, UR39 ;  /* 0x0000002700057c82 */ /* 0x000fd00008000000 */
.L_x_67:
[----:B------:R-:W-:Y:S02]  /*3960*/  UIADD3 UR38, UPT, UPT, UR38, 0x1, URZ ;  /* 0x0000000126267890 */ /* 0x000fe4000fffe0ff */
[----:B------:R-:W-:Y:S02]  /*3970*/  ULEA UR7, UR5, UR41, 0x3 ;  /* 0x0000002905077291 */ /* 0x000fe4000f8e18ff */
[----:B------:R-:W-:Y:S01]  /*3980*/  UISETP.NE.AND UP3, UPT, UR38, URZ, UPT ;  /* 0x000000ff2600728c */ /* 0x000fe2000bf65270 */
[----:B--23--:R-:W-:Y:S10]  /*3990*/  @P2 BRA `(.L_x_65) ;  /* 0x00000000000c2947 */ /* 0x00cff40003800000 */
[----:B-1----:R-:W-:Y:S04]  /*39a0*/  SHF.L.U32 R2, R8, 0x1f, RZ ;  /* 0x0000001f08027819 */ /* 0x002fe800000006ff */
[----:B------:R-:W1:Y:S02]  /*39b0*/  SYNCS.PHASECHK.TRANS64.TRYWAIT P0, [UR7], R2 ;  /* 0x00000002ff0075a7 */ /* 0x000e640008001107 */
[----:B-1----:R-:W-:Y:S05]  /*39c0*/  @!P0 BRA `(.L_x_66) ;  /* 0x00000044008c8947 */ /* 0x002fea0003800000 */
.L_x_65:
[----:B------:R-:W-:Y:S01]  /*39d0*/  UISETP.NE.AND UP0, UPT, UR37, 0x1, UPT ;  /* 0x000000012500788c */ /* 0x000fe2000bf05270 */
[----:B------:R-:W-:Y:S01]  /*39e0*/  PLOP3.LUT P2, PT, PT, PT, PT, 0x80, 0x8 ;  /* 0x000000000008781c */ /* 0x000fe20003f4f070 */
[----:B------:R-:W-:Y:S02]  /*39f0*/  UIADD3 UR4, UPT, UPT, UR5, 0x1, URZ ;  /* 0x0000000105047890 */ /* 0x000fe4000fffe0ff */
[----:B------:R-:W-:Y:S02]  /*3a00*/  UIADD3 UR40, UPT, UPT, UR7, 0x30, URZ ;  /* 0x0000003007287890 */ /* 0x000fe4000fffe0ff */
[----:B------:R-:W-:Y:S01]  /*3a10*/  UISETP.NE.AND UP1, UPT, UR4, 0x6, UPT ;  /* 0x000000060400788c */ /* 0x000fe2000bf25270 */
[----:B------:R-:W-:Y:S01]  /*3a20*/  PLOP3.LUT P0, PT, PT, PT, UP0, 0x80, 0x8 ;  /* 0x000000000008781c */ /* 0x000fe20003f0f008 */
[----:B------:R-:W-:Y:S02]  /*3a30*/  UIADD3 UR37, UPT, UPT, UR37, -0x1, URZ ;  /* 0xffffffff25257890 */ /* 0x000fe4000fffe0ff */
[----:B------:R-:W-:Y:S02]  /*3a40*/  USEL UR6, URZ, 0x1, UP1 ;  /* 0x00000001ff067887 */ /* 0x000fe40008800000 */
[----:B------:R-:W-:Y:S01]  /*3a50*/  USEL UR39, UR4, URZ, UP1 ;  /* 0x000000ff04277287 */ /* 0x000fe20008800000 */
[----:B------:R-:W-:Y:S01]  /*3a60*/  UMOV UR7, 0x40004040 ;  /* 0x4000404000077882 */ /* 0x000fe20000000000 */
[----:B------:R-:W-:Y:S02]  /*3a70*/  UMOV UR35, 0x40004040 ;  /* 0x4000404000237882 */ /* 0x000fe40000000000 */
[----:B------:R-:W-:Y:S01]  /*3a80*/  @UP0 ULEA UR4, UR39, UR41, 0x3 ;  /* 0x0000002927040291 */ /* 0x000fe2000f8e18ff */
[----:B------:R-:W-:Y:S01]  /*3a90*/  LOP3.LUT R8, R8, UR6, RZ, 0x3c, !PT ;  /* 0x0000000608087c12 */ /* 0x000fe2000f8e3cff */
[----:B------:R-:W-:Y:S01]  /*3aa0*/  ULEA UR6, UR5, UR44, 0xa ;  /* 0x0000002c05067291 */ /* 0x000fe2000f8e50ff */
[----:B------:R-:W-:Y:S02]  /*3ab0*/  UMOV UR33, 0x40004040 ;  /* 0x4000404000217882 */ /* 0x000fe40000000000 */
[----:B-1----:R-:W-:Y:S01]  /*3ac0*/  @P0 SHF.L.U32 R0, R8, 0x1f, RZ ;  /* 0x0000001f08000819 */ /* 0x002fe200000006ff */
[----:B------:R-:W-:Y:S02]  /*3ad0*/  UIADD3 UR34, UPT, UPT, UR6, 0x2, URZ ;  /* 0x0000000206227890 */ /* 0x000fe4000fffe0ff */
[----:B------:R-:W-:Y:S01]  /*3ae0*/  UIADD3 UR30, UPT, UPT, UR6, 0x4, URZ ;  /* 0x00000004061e7890 */ /* 0x000fe2000fffe0ff */
[----:B------:R2:W3:Y:S01]  /*3af0*/  @P0 SYNCS.PHASECHK.TRANS64.TRYWAIT P2, [UR4], R0 ;  /* 0x00000000ff0005a7 */ /* 0x0004e20008041104 */
[----:B------:R-:W-:Y:S02]  /*3b00*/  ULEA UR4, UR5, UR43, 0xa ;  /* 0x0000002b05047291 */ /* 0x000fe4000f8e50ff */
[----:B------:R-:W-:Y:S02]  /*3b10*/  UIADD3 UR26, UPT, UPT, UR6, 0x6, URZ ;  /* 0x00000006061a7890 */ /* 0x000fe4000fffe0ff */
        /* <DEDUP_REMOVED lines=10> */
[----:B------:R-:W-:Y:S01]  /*3bc0*/  UIADD3 UR8, UPT, UPT, UR4, 0x206, URZ ;  /* 0x0000020604087890 */ /* 0x000fe2000fffe0ff */
[----:B------:R-:W-:Y:S01]  /*3bd0*/  UMOV UR5, 0x40004040 ;  /* 0x4000404000057882 */ /* 0x000fe20000000000 */
[----:B------:R-:W-:Y:S01]  /*3be0*/  UMOV UR31, 0x40004040 ;  /* 0x40004040001f7882 */ /* 0x000fe20000000000 */
[----:B------:R1:W-:Y:S01]  /*3bf0*/  UTCHMMA gdesc[UR4], gdesc[UR6], tmem[UR36], tmem[UR62], idesc[UR63], UP2 ;  /* 0x00ff3e06040075ea */ /* 0x0003e20009000024 */
[----:B------:R-:W-:Y:S01]  /*3c00*/  UPLOP3.LUT UP2, UPT, UPT, UPT, UPT, 0x80, 0x8 ;  /* 0x000000000008789c */ /* 0x000fe20003f4f070 */
[----:B------:R2:W-:Y:S01]  /*3c10*/  UTCHMMA gdesc[UR32], gdesc[UR34], tmem[UR36], tmem[UR60], idesc[UR61], UPT ;  /* 0x00ff3c22200075ea */ /* 0x0005e2000b800024 */
[----:B------:R-:W-:Y:S01]  /*3c20*/  UMOV UR29, 0x40004040 ;  /* 0x40004040001d7882 */ /* 0x000fe20000000000 */
[----:B------:R-:W-:Y:S01]  /*3c30*/  UMOV UR27, 0x40004040 ;  /* 0x40004040001b7882 */ /* 0x000fe20000000000 */
        /* <DEDUP_REMOVED lines=12> */
[----:B------:R-:W-:Y:S01]  /*3d00*/  UMOV UR9, 0x40004040 ;  /* 0x4000404000097882 */ /* 0x000fe20000000000 */
[----:B------:R2:W-:Y:S01]  /*3d10*/  UTCHMMA gdesc[UR12], gdesc[UR14], tmem[UR36], tmem[UR50], idesc[UR51], UPT ;  /* 0x00ff320e0c0075ea */ /* 0x0005e2000b800024 */
[----:B------:R2:W-:Y:S01]  /*3d20*/  UTCHMMA gdesc[UR8], gdesc[UR10], tmem[UR36], tmem[UR48], idesc[UR49], UPT ;  /* 0x00ff300a080075ea */ /* 0x0005e2000b800024 */
[----:B------:R2:W-:Y:S01]  /*3d30*/  UTCBAR.MULTICAST [UR40], URZ, UR42 ;  /* 0x000000ff280073e9 */ /* 0x0005e2000800082a */
[----:B-1----:R-:W-:Y:S01]  /*3d40*/  UMOV UR5, UR39 ;  /* 0x0000002700057c82 */ /* 0x002fe20008000000 */
[----:B------:R-:W-:Y:S05]  /*3d50*/  BRA.U UP3, `(.L_x_67) ;  /* 0xfffffffd03007547 */ /* 0x000fea000b83ffff */
.L_x_64:
[----:B------:R-:W-:Y:S01]  /*3d60*/  UIADD3 UR4, UPT, UPT, UR45, 0x1, URZ ;  /* 0x000000012d047890 */ /* 0x000fe2000fffe0ff */
[C---:B------:R-:W-:Y:S01]  /*3d70*/  ISETP.NE.AND P0, PT, R10.reuse, 0x2, PT ;  /* 0x000000020a00780c */ /* 0x040fe20003f05270 */
[----:B------:R-:W-:Y:S02]  /*3d80*/  UIADD3 UR5, UPT, UPT, UR46, 0xc0, URZ ;  /* 0x000000c02e057890 */ /* 0x000fe4000fffe0ff */
[----:B------:R-:W-:Y:S01]  /*3d90*/  UISETP.NE.AND UP0, UPT, UR4, 0x4, UPT ;  /* 0x000000040400788c */ /* 0x000fe2000bf05270 */
[----:B-12---:R-:W-:Y:S02]  /*3da0*/  SEL R0, RZ, 0x1, P0 ;  /* 0x00000001ff007807 */ /* 0x006fe40000000000 */
[----:B------:R-:W-:Y:S01]  /*3db0*/  SEL R10, R10, RZ, P0 ;  /* 0x000000ff0a0a7207 */ /* 0x000fe20000000000 */
[----:B------:R-:W-:Y:S01]  /*3dc0*/  USEL UR6, URZ, 0x1, UP0 ;  /* 0x00000001ff067887 */ /* 0x000fe20008000000 */
[----:B------:R-:W-:Y:S01]  /*3dd0*/  LOP3.LUT R9, R9, R0, RZ, 0x3c, !PT ;  /* 0x0000000009097212 */ /* 0x000fe200078e3cff */
[----:B------:R-:W-:Y:S01]  /*3de0*/  USEL UR45, UR4, URZ, UP0 ;  /* 0x000000ff042d7287 */ /* 0x000fe20008000000 */
[----:B------:R1:W-:Y:S03]  /*3df0*/  UTCBAR [UR5], URZ ;  /* 0x000000ff050073e9 */ /* 0x0003e600080000ff */
[----:B------:R-:W-:Y:S01]  /*3e00*/  LOP3.LUT R11, R11, UR6, RZ, 0x3c, !PT ;  /* 0x000000060b0b7c12 */ /* 0x000fe2000f8e3cff */
[----:B------:R-:W-:Y:S07]  /*3e10*/  @P1 BRA `(.L_x_68) ;  /* 0xfffffff800381947 */ /* 0x000fee000383ffff */
[----:B------:R-:W2:Y:S01]  /*3e20*/  S2UR UR8, SR_CgaCtaId ;  /* 0x00000000000879c3 */ /* 0x000ea20000008800 */
[----:B------:R-:W-:Y:S01]  /*3e30*/  ELECT P0, URZ, PT ;  /* 0x0000000000ff782f */ /* 0x000fe20003800000 */
[----:B------:R-:W-:Y:S01]  /*3e40*/  IMAD.MOV.U32 R0, RZ, RZ, 0x1 ;  /* 0x00000001ff007424 */ /* 0x000fe200078e00ff */
[----:B------:R-:W-:Y:S01]  /*3e50*/  UIADD3 UR41, UPT, UPT, UR41, 0xe0, URZ ;  /* 0x000000e029297890 */ /* 0x000fe2000fffe0ff */
[----:B------:R-:W-:Y:S01]  /*3e60*/  SHF.L.U32 R2, R11, 0x1f, RZ ;  /* 0x0000001f0b027819 */ /* 0x000fe200000006ff */
[----:B------:R-:W-:-:S03]  /*3e70*/  UMOV UR4, 0x40 ;  /* 0x0000004000047882 */ /* 0x000fc60000000000 */
[----:B------:R-:W-:Y:S01]  /*3e80*/  UVIRTCOUNT.DEALLOC.SMPOOL 0x80 ;  /* 0x000000800000784c */ /* 0x000fe20000000000 */
[----:B--2---:R-:W-:Y:S02]  /*3e90*/  ULEA UR8, UR8, UR4, 0x18 ;  /* 0x0000000408087291 */ /* 0x004fe4000f8ec0ff */
[----:B------:R-:W-:-:S07]  /*3ea0*/  ULEA UR4, UR45, UR41, 0x3 ;  /* 0x000000292d047291 */ /* 0x000fce000f8e18ff */
[----:B------:R2:W-:Y:S02]  /*3eb0*/  @P0 STS.U8 [UR8+0x1c], R0 ;  /* 0x00001c00ff000988 */ /* 0x0005e40008000008 */
[----:B------:R-:W4:Y:S02]  /*3ec0*/  SYNCS.PHASECHK.TRANS64.TRYWAIT P0, [UR4], R2 ;  /* 0x00000002ff0075a7 */ /* 0x000f240008001104 */
[----:B--2-4-:R-:W-:Y:S05]  /*3ed0*/  @!P0 BRA `(.L_x_69) ;  /* 0x0000004000608947 */ /* 0x014fea0003800000 */
.L_x_148:
[----:B------:R-:W-:-:S04]  /*3ee0*/  UIADD3 UR4, UPT, UPT, UR45, 0x1, URZ ;  /* 0x000000012d047890 */ /* 0x000fc8000fffe0ff */
[----:B------:R-:W-:-:S04]  /*3ef0*/  UISETP.NE.AND UP0, UPT, UR4, 0x4, UPT ;  /* 0x000000040400788c */ /* 0x000fc8000bf05270 */
[----:B------:R-:W-:Y:S02]  /*3f00*/  USEL UR6, URZ, 0x1, UP0 ;  /* 0x00000001ff067887 */ /* 0x000fe40008000000 */
[----:B------:R-:W-:-:S04]  /*3f10*/  USEL UR4, UR4, URZ, UP0 ;  /* 0x000000ff04047287 */ /* 0x000fc80008000000 */
[----:B-1----:R-:W-:Y:S01]  /*3f20*/  ULEA UR5, UR4, UR41, 0x3 ;  /* 0x0000002904057291 */ /* 0x002fe2000f8e18ff */
[----:B--2---:R-:W-:-:S04]  /*3f30*/  LOP3.LUT R2, R11, UR6, RZ, 0x3c, !PT ;  /* 0x000000060b027c12 */ /* 0x004fc8000f8e3cff */
[----:B------:R-:W-:-:S04]  /*3f40*/  SHF.L.U32 R3, R2, 0x1f, RZ ;  /* 0x0000001f02037819 */ /* 0x000fc800000006ff */
[----:B------:R-:W1:Y:S02]  /*3f50*/  SYNCS.PHASECHK.TRANS64.TRYWAIT P0, [UR5], R3 ;  /* 0x00000003ff0075a7 */ /* 0x000e640008001105 */
[----:B-1----:R-:W-:Y:S05]  /*3f60*/  @!P0 BRA `(.L_x_70) ;  /* 0x0000004000548947 */ /* 0x002fea0003800000 */
.L_x_150:
        /* <DEDUP_REMOVED lines=9> */
.L_x_152:
[----:B------:R-:W-:-:S04]  /*4000*/  UIADD3 UR4, UPT, UPT, UR4, 0x1, URZ ;  /* 0x0000000104047890 */ /* 0x000fc8000fffe0ff */
[----:B------:R-:W-:-:S04]  /*4010*/  UISETP.NE.AND UP0, UPT, UR4, 0x4, UPT ;  /* 0x000000040400788c */ /* 0x000fc8000bf05270 */
[----:B------:R-:W-:Y:S02]  /*4020*/  USEL UR5, URZ, 0x1, UP0 ;  /* 0x00000001ff057887 */ /* 0x000fe40008000000 */
[----:B------:R-:W-:-:S04]  /*4030*/  USEL UR4, UR4, URZ, UP0 ;  /* 0x000000ff04047287 */ /* 0x000fc80008000000 */
[----:B------:R-:W-:Y:S01]  /*4040*/  ULEA UR4, UR4, UR41, 0x3 ;  /* 0x0000002904047291 */ /* 0x000fe2000f8e18ff */
[----:B------:R-:W-:-:S04]  /*4050*/  LOP3.LUT R2, R2, UR5, RZ, 0x3c, !PT ;  /* 0x0000000502027c12 */ /* 0x000fc8000f8e3cff */
[----:B------:R-:W-:-:S04]  /*4060*/  SHF.L.U32 R2, R2, 0x1f, RZ ;  /* 0x0000001f02027819 */ /* 0x000fc800000006ff */
[----:B------:R-:W2:Y:S02]  /*4070*/  SYNCS.PHASECHK.TRANS64.TRYWAIT P0, [UR4], R2 ;  /* 0x00000002ff0075a7 */ /* 0x000ea40008001104 */
[----:B--2---:R-:W-:Y:S05]  /*4080*/  @!P0 BRA `(.L_x_72) ;  /* 0x00000040003c8947 */ /* 0x004fea0003800000 */
.L_x_154:
[----:B------:R-:W-:Y:S01]  /*4090*/  NOP ;  /* 0x0000000000007918 */ /* 0x000fe20000000000 */
[----:B-1----:R-:W1:Y:S01]  /*40a0*/  LDS R0, [UR8+0x14] ;  /* 0x00001408ff007984 */ /* 0x002e620008000800 */
[----:B------:R-:W-:Y:S01]  /*40b0*/  ULOP3.LUT UR4, UR65, 0xffff, URZ, 0xc0, !UPT ;  /* 0x0000ffff41047892 */ /* 0x000fe2000f8ec0ff */
[----:B------:R-:W-:Y:S01]  /*40c0*/  UMOV UR5, 0xffff ;  /* 0x0000ffff00057882 */ /* 0x000fe20000000000 */
[----:B------:R-:W-:Y:S02]  /*40d0*/  UMOV UR6, 0x1 ;  /* 0x0000000100067882 */ /* 0x000fe40000000000 */
[----:B------:R-:W-:-:S04]  /*40e0*/  USHF.R.U32.HI UR4, URZ, 0x5, UR4 ;  /* 0x00000005ff047899 */ /* 0x000fc80008011604 */
[----:B------:R-:W-:Y:S02]  /*40f0*/  USHF.L.U32 UR5, UR5, UR4, URZ ;  /* 0x0000000405057299 */ /* 0x000fe400080006ff */
[----:B------:R-:W-:-:S04]  /*4100*/  USHF.L.U32 UR4, UR6, UR4, URZ ;  /* 0x0000000406047299 */ /* 0x000fc800080006ff */
[----:B-1----:R-:W-:-:S04]  /*4110*/  LOP3.LUT R0, R0, UR5, RZ, 0xc0, !PT ;  /* 0x0000000500007c12 */ /* 0x002fc8000f8ec0ff */
[----:B------:R-:W-:-:S13]  /*4120*/  ISETP.NE.AND P0, PT, R0, UR5, PT ;  /* 0x0000000500007c0c */ /* 0x000fda000bf05270 */
[----:B------:R-:W-:Y:S05]  /*4130*/  @P0 BRA `(.L_x_73) ;  /* 0x0000000000580947 */ /* 0x000fea0003800000 */
[----:B------:R-:W1:Y:S02]  /*4140*/  LDS R0, [UR8+0x18] ;  /* 0x00001808ff007984 */ /* 0x000e640008000800 */
[----:B-1----:R-:W-:-:S04]  /*4150*/  LOP3.LUT R0, R0, UR4, RZ, 0xc0, !PT ;  /* 0x0000000400007c12 */ /* 0x002fc8000f8ec0ff */
[----:B------:R-:W-:-:S13]  /*4160*/  ISETP.NE.AND P0, PT, R0, UR4, PT ;  /* 0x0000000400007c0c */ /* 0x000fda000bf05270 */
[----:B------:R-:W-:Y:S05]  /*4170*/  @P0 BRA `(.L_x_74) ;  /* 0x00000000003c0947 */ /* 0x000fea0003800000 */
[----:B------:R-:W1:Y:S01]  /*4180*/  S2R R2, SR_LANEID ;  /* 0x0000000000027919 */ /* 0x000e620000000000 */
[----:B------:R-:W-:-:S06]  /*4190*/  ULOP3.LUT UR5, URZ, UR5, URZ, 0x33, !UPT ;  /* 0x00000005ff057292 */ /* 0x000fcc000f8e33ff */
[----:B------:R-:W-:-:S04]  /*41a0*/  IMAD.U32 R0, RZ, RZ, UR5 ;  /* 0x00000005ff007e24 */ /* 0x000fc8000f8e00ff */
[----:B------:R2:W4:Y:S02]  /*41b0*/  REDUX UR7, R0 ;  /* 0x00000000000773c4 */ /* 0x0005240000000000 */
[----:B------:R1:W-:Y:S01]  /*41c0*/  UTCATOMSWS.AND URZ, UR5 ;  /* 0x0000000500ff79e3 */ /* 0x0003e20008000000 */
[----:B--2---:R-:W-:Y:S01]  /*41d0*/  LOP3.LUT R0, RZ, UR4, RZ, 0x33, !PT ;  /* 0x00000004ff007c12 */ /* 0x004fe2000f8e33ff */
[----:B------:R-:W-:Y:S02]  /*41e0*/  VOTEU.ANY UR4, UPT, PT ;  /* 0x0000000000047886 */ /* 0x000fe400038e0100 */
[----:B------:R-:W-:Y:S02]  /*41f0*/  UFLO.U32 UR4, UR4 ;  /* 0x00000004000472bd */ /* 0x000fe400080e0000 */
[----:B------:R-:W2:Y:S04]  /*4200*/  REDUX UR6, R0 ;  /* 0x00000000000673c4 */ /* 0x000ea80000000000 */
[----:B-1----:R-:W-:-:S02]  /*4210*/  ISETP.EQ.U32.AND P0, PT, R2, UR4, PT ;  /* 0x0000000402007c0c */ /* 0x002fc4000bf02070 */
[----:B----4-:R-:W-:-:S11]  /*4220*/  MOV R2, UR7 ;  /* 0x0000000700027c02 */ /* 0x010fd60008000f00 */
[----:B------:R1:W-:Y:S01]  /*4230*/  @P0 ATOMS.AND RZ, [UR8+0x14], R2 ;  /* 0x00001402ffff098c */ /* 0x0003e2000a800008 */
[----:B--2---:R-:W-:-:S05]  /*4240*/  IMAD.U32 R0, RZ, RZ, UR6 ;  /* 0x00000006ff007e24 */ /* 0x004fca000f8e00ff */
[----:B------:R1:W-:Y:S01]  /*4250*/  @P0 ATOMS.AND RZ, [UR8+0x18], R0 ;  /* 0x00001800ffff098c */ /* 0x0003e2000a800008 */
[----:B------:R-:W-:Y:S05]  /*4260*/  BRA `(.L_x_75) ;  /* 0x0000000000147947 */ /* 0x000fea0003800000 */
.L_x_74:
[----:B------:R-:W-:Y:S02]  /*4270*/  MOV R2, 0x4290 ;  /* 0x0000429000027802 */ /* 0x000fe40000000f00 */
[----:B---3-5:R-:W-:Y:S05]  /*4280*/  CALL.REL.NOINC `($__internal_0_$__cuda_sm10x_tcgen05_guardrail_trap_col_being_dealloced_not_returned_by_alloc) ;  /* 0x0000004000b07944 */ /* 0x028fea0003c00000 */
[----:B------:R-:W-:Y:S05]  /*4290*/  BRA `(.L_x_75) ;  /* 0x0000000000087947 */ /* 0x000fea0003800000 */
.L_x_73:
[----:B------:R-:W-:Y:S02]  /*42a0*/  MOV R2, 0x42c0 ;  /* 0x000042c000027802 */ /* 0x000fe40000000f00 */
[----:B---3-5:R-:W-:Y:S05]  /*42b0*/  CALL.REL.NOINC `($__internal_2_$__cuda_sm10x_tcgen05_guardrail_trap_unallocated_columns_being_dealloced) ;  /* 0x0000004000bc7944 */ /* 0x028fea0003c00000 */
.L_x_75:
[----:B------:R-:W-:Y:S01]  /*42c0*/  NOP ;  /* 0x0000000000007918 */ /* 0x000fe20000000000 */
[----:B------:R-:W-:Y:S05]  /*42d0*/  EXIT ;  /* 0x000000000000794d */ /* 0x000fea0003800000 */
.L_x_57:
[----:B------:R-:W-:-:S09]  /*42e0*/  UISETP.NE.OR UP0, UPT, UR18, 0x3, !UP3 ;  /* 0x000000031200788c */ /* 0x000fd2000df05670 */
[----:B------:R-:W-:Y:S05]  /*42f0*/  BRA.U UP0, `(.L_x_76) ;  /* 0x0000001100247547 */ /* 0x000fea000b800000 */
[----:B------:R-:W2:Y:S01]  /*4300*/  LDCU.64 UR4, c[0x0][0x888] ;  /* 0x00011100ff0477ac */ /* 0x000ea20008000a00 */
[----:B------:R-:W3:Y:S01]  /*4310*/  LDC.64 R12, c[0x0][0x348] ;  /* 0x0000d200ff0c7b82 */ /* 0x000ee20000000a00 */
[----:B------:R-:W-:Y:S02]  /*4320*/  HFMA2 R9, -RZ, RZ, 0, 0 ;  /* 0x00000000ff097431 */ /* 0x000fe400000001ff */
[----:B------:R-:W-:Y:S01]  /*4330*/  IMAD.MOV.U32 R11, RZ, RZ, 0x1 ;  /* 0x00000001ff0b7424 */ /* 0x000fe200078e00ff */
[----:B------:R-:W4:Y:S01]  /*4340*/  LDCU UR37, c[0x0][0x370] ;  /* 0x00006e00ff2577ac */ /* 0x000f220008000800 */
[----:B------:R-:W-:Y:S01]  /*4350*/  IMAD.MOV.U32 R10, RZ, RZ, RZ ;  /* 0x000000ffff0a7224 */ /* 0x000fe200078e00ff */
[----:B------:R-:W-:Y:S01]  /*4360*/  MOV R3, 0x1000 ;  /* 0x0000100000037802 */ /* 0x000fe20000000f00 */
[----:B------:R-:W4:Y:S01]  /*4370*/  LDCU.128 UR32, c[0x0][0xb10] ;  /* 0x00016200ff2077ac */ /* 0x000f220008000c00 */
[----:B------:R-:W1:Y:S01]  /*4380*/  LDCU UR29, c[0x0][0x374] ;  /* 0x00006e80ff1d77ac */ /* 0x000e620008000800 */
[----:B------:R-:W1:Y:S01]  /*4390*/  LDCU.64 UR30, c[0x0][0x890] ;  /* 0x00011200ff1e77ac */ /* 0x000e620008000a00 */
[----:B--2---:R-:W-:Y:S01]  /*43a0*/  UISETP.NE.U32.AND UP0, UPT, UR4, URZ, UPT ;  /* 0x000000ff0400728c */ /* 0x004fe2000bf05070 */
[----:B------:R-:W2:Y:S01]  /*43b0*/  LDCU UR15, c[0x0][0xb0c] ;  /* 0x00016180ff0f77ac */ /* 0x000ea20008000800 */
[----:B------:R-:W3:Y:S01]  /*43c0*/  LDCU UR41, c[0x0][0xb20] ;  /* 0x00016400ff2977ac */ /* 0x000ee20008000800 */
[----:B------:R-:W3:Y:S01]  /*43d0*/  LDCU UR4, c[0x0][0xb30] ;  /* 0x00016600ff0477ac */ /* 0x000ee20008000800 */
[----:B----4-:R-:W-:-:S02]  /*43e0*/  UIMAD.WIDE.U32 UR6, UR37, UR32, URZ ;  /* 0x00000020250672a5 */ /* 0x010fc4000f8e00ff */
[----:B-1----:R-:W-:Y:S02]  /*43f0*/  UIMAD.WIDE.U32 UR8, UR29, UR35, URZ ;  /* 0x000000231d0872a5 */ /* 0x002fe4000f8e00ff */
[----:B------:R-:W-:Y:S02]  /*4400*/  USEL UR40, URZ, 0x1, UP5 ;  /* 0x00000001ff287887 */ /* 0x000fe4000a800000 */
[----:B------:R-:W-:Y:S02]  /*4410*/  UISETP.NE.U32.AND UP6, UPT, UR30, URZ, UPT ;  /* 0x000000ff1e00728c */ /* 0x000fe4000bfc5070 */
[----:B------:R-:W-:Y:S01]  /*4420*/  UISETP.NE.AND.EX UP5, UPT, UR5, URZ, UPT, UP0 ;  /* 0x000000ff0500728c */ /* 0x000fe2000bfa5300 */
[----:B------:R-:W-:Y:S01]  /*4430*/  UMOV UR24, 0x400 ;  /* 0x0000040000187882 */ /* 0x000fe20000000000 */
[----:B------:R-:W-:Y:S01]  /*4440*/  UISETP.NE.AND UP0, UPT, UR42, 0x1, UPT ;  /* 0x000000012a00788c */ /* 0x000fe2000bf05270 */
[----:B------:R-:W-:Y:S01]  /*4450*/  UMOV UR6, UR7 ;  /* 0x0000000700067c82 */ /* 0x000fe20008000000 */
[----:B------:R-:W-:Y:S01]  /*4460*/  UMOV UR38, UR9 ;  /* 0x0000000900267c82 */ /* 0x000fe20008000000 */
[----:B--2---:R-:W-:Y:S01]  /*4470*/  UISETP.NE.AND UP0, UPT, UR15, 0x1, UPT ;  /* 0x000000010f00788c */ /* 0x004fe2000bf05270 */
[----:B------:R-:W-:Y:S01]  /*4480*/  UMOV UR25, URZ ;  /* 0x000000ff00197c82 */ /* 0x000fe20008000000 */
[----:B------:R-:W-:-:S02]  /*4490*/  UPLOP3.LUT UP4, UPT, UPT, UPT, UPT, 0x40, 0x4 ;  /* 0x000000000004789c */ /* 0x000fc40003f8e870 */
[----:B------:R-:W-:Y:S01]  /*44a0*/  UISETP.GE.AND UP2, UPT, UR42, 0x1, UPT ;  /* 0x000000012a00788c */ /* 0x000fe2000bf46270 */
[----:B------:R-:W1:Y:S01]  /*44b0*/  LDCU.64 UR16, c[0x0][0xb28] ;  /* 0x00016500ff1077ac */ /* 0x000e620008000a00 */
[----:B------:R-:W-:Y:S02]  /*44c0*/  ULEA UR24, UR54, UR24, 0x18 ;  /* 0x0000001836187291 */ /* 0x000fe4000f8ec0ff */
[----:B------:R-:W-:Y:S02]  /*44d0*/  UISETP.NE.AND.EX UP6, UPT, UR31, URZ, UPT, UP6 ;  /* 0x000000ff1f00728c */ /* 0x000fe4000bfc5360 */
[----:B------:R-:W-:Y:S02]  /*44e0*/  USHF.R.U32.HI UR39, URZ, UR33, UR6 ;  /* 0x00000021ff277299 */ /* 0x000fe40008011606 */
[----:B---3--:R-:W-:Y:S02]  /*44f0*/  USHF.R.U32.HI UR38, URZ, UR41, UR38 ;  /* 0x00000029ff267299 */ /* 0x008fe40008011626 */
[----:B------:R-:W-:-:S02]  /*4500*/  UISETP.NE.AND UP0, UPT, UR34, 0x1, UPT ;  /* 0x000000012200788c */ /* 0x000fc4000bf05270 */
[----:B------:R-:W-:-:S11]  /*4510*/  UISETP.NE.AND UP3, UPT, UR4, 0x1, UPT ;  /* 0x000000010400788c */ /* 0x000fd6000bf65270 */
.L_x_85:
[C---:B------:R-:W-:Y:S02]  /*4520*/  LEA R8, R10.reuse, UR24, 0x3 ;  /* 0x000000180a087c11 */ /* 0x040fe4000f8e18ff */
[----:B------:R-:W-:Y:S02]  /*4530*/  SHF.L.U32 R0, R9, 0x1f, RZ ;  /* 0x0000001f09007819 */ /* 0x000fe400000006ff */
[----:B------:R-:W-:Y:S02]  /*4540*/  LEA R4, R10, UR24, 0x4 ;  /* 0x000000180a047c11 */ /* 0x000fe4000f8e20ff */
[----:B--2---:R-:W2:Y:S02]  /*4550*/  SYNCS.PHASECHK.TRANS64.TRYWAIT P0, [R8+URZ+0xa0], R0 ;  /* 0x0000a000080075a7 */ /* 0x004ea400080011ff */
[----:B--2---:R-:W-:Y:S05]  /*4560*/  @!P0 BRA `(.L_x_77) ;  /* 0x0000003c001c8947 */ /* 0x004fea0003800000 */
.L_x_155:
[----:B------:R-:W3:Y:S01]  /*4570*/  LDS.128 R4, [R4+0x130] ;  /* 0x0001300004047984 */ /* 0x000ee20000000c00 */
[----:B------:R-:W-:Y:S01]  /*4580*/  UISETP.GE.AND UP0, UPT, UR42, 0x1, UPT ;  /* 0x000000012a00788c */ /* 0x000fe2000bf06270 */
[----:B------:R-:W-:Y:S01]  /*4590*/  @!PT LDS RZ, [RZ] ;  /* 0x00000000fffff984 */ /* 0x000fe20000000800 */
[----:B------:R-:W-:Y:S01]  /*45a0*/  @!PT LDS RZ, [RZ] ;  /* 0x00000000fffff984 */ /* 0x000fe20000000800 */
[----:B------:R-:W-:Y:S01]  /*45b0*/  @!PT LDS RZ, [RZ] ;  /* 0x00000000fffff984 */ /* 0x000fe20000000800 */
[----:B------:R-:W-:Y:S01]  /*45c0*/  @!PT LDS RZ, [RZ] ;  /* 0x00000000fffff984 */ /* 0x000fe20000000800 */
[----:B------:R4:W-:Y:S06]  /*45d0*/  MEMBAR.ALL.CTA ;  /* 0x0000000000007992 */ /* 0x0009ec0000008000 */
[----:B----4-:R-:W4:Y:S01]  /*45e0*/  FENCE.VIEW.ASYNC.S ;  /* 0x00000000000073c6 */ /* 0x010f220000000000 */
[----:B---3--:R-:W-:Y:S11]  /*45f0*/  LOP3.LUT P0, RZ, R6, 0x1, RZ, 0xc0, !PT ;  /* 0x0000000106ff7812 */ /* 0x008ff6000780c0ff */
[----:B------:R-:W-:Y:S02]  /*4600*/  @!UPT UIADD3 URZ, UPT, UPT, URZ, URZ, URZ ;  /* 0x000000fffffff290 */ /* 0x000fe4000fffe0ff */
[----:B----4-:R-:W-:Y:S01]  /*4610*/  VOTEU.ANY UP2, P0 ;  /* 0x0000000000ff7886 */ /* 0x010fe20000040100 */
[----:B------:R-:W-:Y:S11]  /*4620*/  PLOP3.LUT P0, PT, PT, PT, UP2, 0x80, 0x8 ;  /* 0x000000000008781c */ /* 0x000ff60003f0f028 */
[----:B------:R-:W-:Y:S02]  /*4630*/  @!UPT UIADD3 URZ, UPT, UPT, URZ, URZ, URZ ;  /* 0x000000fffffff290 */ /* 0x000fe4000fffe0ff */
[----:B--2---:R-:W-:Y:S02]  /*4640*/  @P0 SHF.R.U32.HI R0, RZ, 0x10, R5 ;  /* 0x00000010ff000819 */ /* 0x004fe40000011605 */
[----:B------:R-:W-:Y:S02]  /*4650*/  @P0 MOV R2, R4 ;  /* 0x0000000400020202 */ /* 0x000fe40000000f00 */
[----:B------:R-:W-:Y:S01]  /*4660*/  @P0 R2UR UR4, R0 ;  /* 0x00000000000402ca */ /* 0x000fe200000e0000 */
[----:B------:R-:W-:Y:S01]  /*4670*/  VIADD R0, R8, 0xb0 ;  /* 0x000000b008007836 */ /* 0x000fe20000000000 */
[----:B------:R-:W-:Y:S02]  /*4680*/  @P0 LOP3.LUT R4, R5, 0xffff, RZ, 0xc0, !PT ;  /* 0x0000ffff05040812 */ /* 0x000fe400078ec0ff */
[----:B------:R-:W-:Y:S02]  /*4690*/  @P0 R2UR UR6, R2 ;  /* 0x00000000020602ca */ /* 0x000fe400000e0000 */
[----:B------:R-:W-:Y:S02]  /*46a0*/  PRMT R0, RZ, 0x654, R0 ;  /* 0x00000654ff007816 */ /* 0x000fe40000000000 */
[----:B------:R-:W-:Y:S02]  /*46b0*/  @P0 R2UR UR5, R4 ;  /* 0x00000000040502ca */ /* 0x000fe400000e0000 */
[----:B------:R2:W-:Y:S03]  /*46c0*/  SYNCS.ARRIVE.TRANS64.RED.A1T0 RZ, [R0+URZ], RZ ;  /* 0x000000ff00ff79a7 */ /* 0x0005e600081004ff */
[----:B------:R-:W-:Y:S04]  /*46d0*/  @UP2 UMOV UR28, UR4 ;  /* 0x00000004001c2c82 */ /* 0x000fe80008000000 */
[----:B------:R-:W-:Y:S04]  /*46e0*/  @UP2 UMOV UR14, UR6 ;  /* 0x00000006000e2c82 */ /* 0x000fe80008000000 */
[----:B------:R-:W-:Y:S01]  /*46f0*/  @UP2 UMOV UR13, UR5 ;  /* 0x00000005000d2c82 */ /* 0x000fe20008000000 */
[----:B------:R-:W-:Y:S05]  /*4700*/  BRA.U !UP0, `(.L_x_78) ;  /* 0x0000000108c07547 */ /* 0x000fea000b800000 */
[----:B------:R-:W-:Y:S02]  /*4710*/  UIMAD.WIDE.U32 UR8, UR13, UR35, URZ ;  /* 0x000000230d0872a5 */ /* 0x000fe4000f8e00ff */
[----:B------:R-:W-:Y:S02]  /*4720*/  UP2UR UR12, UPR, URZ, 0x4 ;  /* 0x00000004ff0c7883 */ /* 0x000fe40008000000 */
[----:B------:R-:W-:Y:S02]  /*4730*/  UISETP.NE.AND UP2, UPT, UR34, 0x1, UPT ;  /* 0x000000012200788c */ /* 0x000fe4000bf45270 */
[----:B------:R-:W-:Y:S02]  /*4740*/  UIMAD.WIDE.U32 UR10, UR14, UR32, URZ ;  /* 0x000000200e0a72a5 */ /* 0x000fe4000f8e00ff */
[----:B------:R-:W-:Y:S02]  /*4750*/  USEL UR4, UR29, UR38, !UP2 ;  /* 0x000000261d047287 */ /* 0x000fe4000d000000 */
[----:B------:R-:W-:Y:S02]  /*4760*/  UISETP.NE.AND UP0, UPT, UR15, 0x1, UPT ;  /* 0x000000010f00788c */ /* 0x000fe4000bf05270 */
[----:B------:R-:W-:Y:S02]  /*4770*/  UP2UR UR22, UPR, URZ, 0x2 ;  /* 0x00000002ff167883 */ /* 0x000fe40008000000 */
[----:B------:R-:W-:Y:S02]  /*4780*/  UISETP.NE.AND UP1, UPT, UR42, 0x1, UPT ;  /* 0x000000012a00788c */ /* 0x000fe4000bf25270 */
[----:B-1----:R-:W-:Y:S02]  /*4790*/  UIMAD.WIDE.U32 UR18, UR4, UR16, URZ ;  /* 0x00000010041272a5 */ /* 0x002fe4000f8e00ff */
[----:B------:R-:W-:Y:S01]  /*47a0*/  USEL UR7, UR37, UR39, !UP0 ;  /* 0x0000002725077287 */ /* 0x000fe2000c000000 */
[----:B------:R-:W-:Y:S02]  /*47b0*/  UMOV UR5, UR9 ;  /* 0x0000000900057c82 */ /* 0x000fe40008000000 */
[----:B------:R-:W-:Y:S02]  /*47c0*/  USHF.R.U32.HI UR6, URZ, UR41, UR5 ;  /* 0x00000029ff067299 */ /* 0x000fe40008011605 */
[----:B------:R-:W-:Y:S02]  /*47d0*/  UIMAD.WIDE.U32 UR20, UR7, UR16, URZ ;  /* 0x00000010071472a5 */ /* 0x000fe4000f8e00ff */
[----:B------:R-:W-:Y:S02]  /*47e0*/  USEL UR6, UR13, UR6, !UP2 ;  /* 0x000000060d067287 */ /* 0x000fe4000d000000 */
[----:B------:R-:W-:Y:S01]  /*47f0*/  UISETP.NE.AND UP2, UPT, UR12, URZ, UPT ;  /* 0x000000ff0c00728c */ /* 0x000fe2000bf45270 */
[----:B------:R-:W-:Y:S01]  /*4800*/  UMOV UR5, UR11 ;  /* 0x0000000b00057c82 */ /* 0x000fe20008000000 */
[----:B------:R-:W-:Y:S02]  /*4810*/  UIMAD.WIDE.U32 UR10, UR6, UR16, URZ ;  /* 0x00000010060a72a5 */ /* 0x000fe4000f8e00ff */
[----:B------:R-:W-:Y:S03]  /*4820*/  USHF.R.U32.HI UR8, URZ, UR33, UR5 ;  /* 0x00000021ff087299 */ /* 0x000fe60008011605 */
[----:B------:R-:W-:Y:S02]  /*4830*/  UMOV UR5, UR19 ;  /* 0x0000001300057c82 */ /* 0x000fe40008000000 */
[----:B------:R-:W-:Y:S03]  /*4840*/  @UP1 USHF.R.U32.HI UR4, URZ, UR17, UR5 ;  /* 0x00000011ff041299 */ /* 0x000fe60008011605 */
[----:B------:R-:W-:Y:S01]  /*4850*/  UMOV UR5, UR21 ;  /* 0x0000001500057c82 */ /* 0x000fe20008000000 */
[----:B------:R-:W-:Y:S02]  /*4860*/  UIMAD UR4, UR42, UR4, URZ ;  /* 0x000000042a0472a4 */ /* 0x000fe4000f8e02ff */
[----:B------:R-:W-:Y:S02]  /*4870*/  @UP1 USHF.R.U32.HI UR7, URZ, UR17, UR5 ;  /* 0x00000011ff071299 */ /* 0x000fe40008011605 */
[----:B------:R-:W-:Y:S02]  /*4880*/  USEL UR5, UR14, UR8, !UP0 ;  /* 0x000000080e057287 */ /* 0x000fe4000c000000 */
[----:B------:R-:W-:Y:S02]  /*4890*/  UIMAD UR8, UR42, UR7, URZ ;  /* 0x000000072a0872a4 */ /* 0x000fe4000f8e02ff */
[----:B------:R-:W-:Y:S03]  /*48a0*/  UISETP.GE.AND UP0, UPT, UR6, UR4, UPT ;  /* 0x000000040600728c */ /* 0x000fe6000bf06270 */
[----:B------:R-:W-:Y:S01]  /*48b0*/  UMOV UR4, UR11 ;  /* 0x0000000b00047c82 */ /* 0x000fe20008000000 */
[----:B------:R-:W-:Y:S02]  /*48c0*/  UISETP.GE.OR UP0, UPT, UR5, UR8, UP0 ;  /* 0x000000080500728c */ /* 0x000fe40008706670 */
[----:B------:R-:W-:Y:S02]  /*48d0*/  USHF.R.U32.HI UR4, URZ, UR17, UR4 ;  /* 0x00000011ff047299 */ /* 0x000fe40008011604 */
[----:B------:R-:W-:Y:S02]  /*48e0*/  UIMAD.WIDE.U32 UR8, UR5, UR16, URZ ;  /* 0x00000010050872a5 */ /* 0x000fe4000f8e00ff */
[----:B------:R-:W-:Y:S04]  /*48f0*/  USEL UR10, UR6, UR4, !UP1 ;  /* 0x00000004060a7287 */ /* 0x000fe8000c800000 */
[----:B------:R-:W-:Y:S01]  /*4900*/  UIADD3 UR11, UPT, UPT, -UR10, URZ, URZ ;  /* 0x000000ff0a0b7290 */ /* 0x000fe2000fffe1ff */
[----:B------:R-:W-:Y:S02]  /*4910*/  @!UP0 UMOV UR4, UR9 ;  /* 0x0000000900048c82 */ /* 0x000fe40008000000 */
[----:B------:R-:W-:Y:S02]  /*4920*/  @!UP0 USHF.R.U32.HI UR4, URZ, UR17, UR4 ;  /* 0x00000011ff048299 */ /* 0x000fe40008011604 */
[----:B------:R-:W-:Y:S02]  /*4930*/  UIMAD UR8, UR42, UR11, UR6 ;  /* 0x0000000b2a0872a4 */ /* 0x000fe4000f8e0206 */
[----:B------:R-:W-:Y:S02]  /*4940*/  @!UP0 USEL UR4, UR5, UR4, !UP1 ;  /* 0x0000000405048287 */ /* 0x000fe4000c800000 */
[----:B------:R-:W-:Y:S02]  /*4950*/  UISETP.NE.AND UP1, UPT, UR22, URZ, UPT ;  /* 0x000000ff1600728c */ /* 0x000fe4000bf25270 */
[----:B------:R-:W-:Y:S02]  /*4960*/  @!UP0 UIMAD UR8, UR7, UR8, UR4 ;  /* 0x00000008070882a4 */ /* 0x000fe4000f8e0204 */
[----:B------:R-:W-:Y:S02]  /*4970*/  @!UP0 UIADD3 UR9, UPT, UPT, UR10, -UR4, URZ ;  /* 0x800000040a098290 */ /* 0x000fe4000fffe0ff */
[----:B------:R-:W-:Y:S02]  /*4980*/  UIADD3 UR4, UPT, UPT, -UR5, URZ, URZ ;  /* 0x000000ff05047290 */ /* 0x000fe4000fffe1ff */
[----:B------:R-:W-:Y:S02]  /*4990*/  UIADD3 UR7, UPT, UPT, -UR6, URZ, URZ ;  /* 0x000000ff06077290 */ /* 0x000fe4000fffe1ff */
[----:B------:R-:W-:Y:S02]  /*49a0*/  @!UP0 UIMAD UR6, UR9, UR42, UR5 ;  /* 0x0000002a090682a4 */ /* 0x000fe4000f8e0205 */
[----:B------:R-:W-:Y:S02]  /*49b0*/  UIMAD UR14, UR15, UR4, UR14 ;  /* 0x000000040f0e72a4 */ /* 0x000fe4000f8e020e */
[----:B------:R-:W-:Y:S01]  /*49c0*/  UIMAD UR13, UR34, UR7, UR13 ;  /* 0x00000007220d72a4 */ /* 0x000fe2000f8e020d */
[----:B------:R-:W-:Y:S02]  /*49d0*/  @!UP0 UMOV UR5, UR8 ;  /* 0x0000000800058c82 */ /* 0x000fe40008000000 */
[----:B------:R-:W-:Y:S02]  /*49e0*/  UIMAD UR14, UR5, UR15, UR14 ;  /* 0x0000000f050e72a4 */ /* 0x000fe4000f8e020e */
[----:B------:R-:W-:Y:S11]  /*49f0*/  UIMAD UR13, UR6, UR34, UR13 ;  /* 0x00000022060d72a4 */ /* 0x000ff6000f8e020d */
[----:B------:R-:W-:Y:S01]  /*4a00*/  @!UPT UIADD3 URZ, UPT, UPT, URZ, URZ, URZ ;  /* 0x000000fffffff290 */ /* 0x000fe2000fffe0ff */
.L_x_78:
[----:B------:R-:W3:Y:S01]  /*4a10*/  @!UP3 LDCU.128 UR20, c[0x0][0xb10] ;  /* 0x00016200ff14b7ac */ /* 0x000ee20008000c00 */
[----:B------:R-:W-:Y:S04]  /*4a20*/  ISETP.NE.U32.AND P0, PT, RZ, UR30, PT ;  /* 0x0000001eff007c0c */ /* 0x000fe8000bf05070 */
[----:B------:R-:W-:Y:S01]  /*4a30*/  ISETP.NE.AND.EX P0, PT, RZ, UR31, PT, P0 ;  /* 0x0000001fff007c0c */ /* 0x000fe2000bf05300 */
[----:B------:R-:W4:Y:S01]  /*4a40*/  @!UP3 LDCU UR5, c[0x0][0xb0c] ;  /* 0x00016180ff05b7ac */ /* 0x000f220008000800 */
[----:B------:R-:W-:Y:S02]  /*4a50*/  USHF.L.U32 UR11, UR26, 0x6, URZ ;  /* 0x000000061a0b7899 */ /* 0x000fe400080006ff */
[----:B------:R-:W-:Y:S02]  /*4a60*/  USHF.L.U32 UR10, UR27, 0x6, URZ ;  /* 0x000000061b0a7899 */ /* 0x000fe400080006ff */
[----:B---3--:R-:W-:Y:S07]  /*4a70*/  UIMAD.WIDE.U32 UR6, UR14, UR20, URZ ;  /* 0x000000140e0672a5 */ /* 0x008fee000f8e00ff */
[----:B------:R-:W-:Y:S01]  /*4a80*/  @!UP3 UMOV UR4, UR7 ;  /* 0x000000070004bc82 */ /* 0x000fe20008000000 */
[----:B----4-:R-:W-:Y:S02]  /*4a90*/  @!UP3 UISETP.NE.AND UP0, UPT, UR5, 0x1, UPT ;  /* 0x000000010500b88c */ /* 0x010fe4000bf05270 */
[----:B------:R-:W-:Y:S02]  /*4aa0*/  @!UP3 USHF.R.U32.HI UR4, URZ, UR21, UR4 ;  /* 0x00000015ff04b299 */ /* 0x000fe40008011604 */
[----:B------:R-:W-:Y:S02]  /*4ab0*/  UIMAD.WIDE.U32 UR6, UR13, UR23, URZ ;  /* 0x000000170d0672a5 */ /* 0x000fe4000f8e00ff */
[----:B------:R-:W-:Y:S02]  /*4ac0*/  @!UP3 USEL UR8, UR14, UR4, !UP0 ;  /* 0x000000040e08b287 */ /* 0x000fe4000c000000 */
[----:B------:R-:W-:Y:S03]  /*4ad0*/  @!UP3 UISETP.NE.AND UP0, UPT, UR22, 0x1, UPT ;  /* 0x000000011600b88c */ /* 0x000fe6000bf05270 */
[----:B------:R-:W-:Y:S02]  /*4ae0*/  @!UP3 UMOV UR6, UR7 ;  /* 0x000000070006bc82 */ /* 0x000fe40008000000 */
[----:B------:R-:W3:Y:S02]  /*4af0*/  @!UP3 LDCU UR4, c[0x0][0xb20] ;  /* 0x00016400ff04b7ac */ /* 0x000ee40008000800 */
[----:B---3--:R-:W-:Y:S04]  /*4b00*/  @!UP3 USHF.R.U32.HI UR6, URZ, UR4, UR6 ;  /* 0x00000004ff06b299 */ /* 0x008fe80008011606 */
[----:B------:R-:W-:Y:S04]  /*4b10*/  @!UP3 USEL UR6, UR13, UR6, !UP0 ;  /* 0x000000060d06b287 */ /* 0x000fe8000c000000 */
[----:B------:R-:W-:Y:S02]  /*4b20*/  @!UP3 UIADD3 UR4, UPT, UPT, -UR8, UR6, URZ ;  /* 0x000000060804b290 */ /* 0x000fe4000fffe1ff */
[----:B------:R-:W-:Y:S02]  /*4b30*/  @!UP3 UIADD3 UR6, UPT, UPT, UR8, -UR6, URZ ;  /* 0x800000060806b290 */ /* 0x000fe4000fffe0ff */
[----:B------:R-:W-:Y:S02]  /*4b40*/  @!UP3 UIMAD UR14, UR4, UR5, UR14 ;  /* 0x00000005040eb2a4 */ /* 0x000fe4000f8e020e */
[----:B------:R-:W-:Y:S01]  /*4b50*/  @!UP3 UIMAD UR13, UR6, UR22, UR13 ;  /* 0x00000016060db2a4 */ /* 0x000fe2000f8e020d */
[----:B------:R-:W-:Y:S11]  /*4b60*/  BRA.U UP4, `(.L_x_79) ;  /* 0x0000000104107547 */ /* 0x000ff6000b800000 */
[----:B------:R-:W-:Y:S04]  /*4b70*/  MOV R2, UR40 ;  /* 0x0000002800027c02 */ /* 0x000fe80008000f00 */
[----:B------:R-:W-:Y:S04]  /*4b80*/  SHF.L.U32 R2, R2, 0x1f, RZ ;  /* 0x0000001f02027819 */ /* 0x000fe800000006ff */
[----:B------:R-:W3:Y:S02]  /*4b90*/  SYNCS.PHASECHK.TRANS64.TRYWAIT P1, [UR24+0x98], R2 ;  /* 0x00009802ff0075a7 */ /* 0x000ee40008021118 */
[----:B---3--:R-:W-:Y:S05]  /*4ba0*/  @!P1 BRA `(.L_x_80) ;  /* 0x0000003400a09947 */ /* 0x008fea0003800000 */
.L_x_79:
[----:B------:R-:W-:Y:S05]  /*4bb0*/  BRA.U !UP6, `(.L_x_81) ;  /* 0x000000010e387547 */ /* 0x000fea000b800000 */
[----:B------:R-:W-:Y:S01]  /*4bc0*/  UPLOP3.LUT UP1, UPT, UPT, UPT, UP5, 0x80, 0x8 ;  /* 0x000000000008789c */ /* 0x000fe20003f2f050 */
[----:B--2---:R-:W-:Y:S01]  /*4bd0*/  HFMA2 R0, -RZ, RZ, 0, 5.9604644775390625e-08 ;  /* 0x00000001ff007431 */ /* 0x004fe200000001ff */
[----:B------:R-:W2:Y:S01]  /*4be0*/  LDCU.64 UR8, c[0x0][0x358] ;  /* 0x00006b00ff0877ac */ /* 0x000ea20008000a00 */
[----:B------:R-:W-:Y:S03]  /*4bf0*/  IMAD.MOV.U32 R45, RZ, RZ, 0x1 ;  /* 0x00000001ff2d7424 */ /* 0x000fe600078e00ff */
[----:B------:R-:W-:Y:S05]  /*4c00*/  PLOP3.LUT P1, PT, PT, PT, UP1, 0x80, 0x8 ;  /* 0x000000000008781c */ /* 0x000fea0003f2f018 */
[----:B------:R-:W3:Y:S01]  /*4c10*/  @UP1 LDCU.64 UR4, c[0x0][0x888] ;  /* 0x00011100ff0417ac */ /* 0x000ee20008000a00 */
[----:B------:R-:W-:Y:S07]  /*4c20*/  @UP1 UIMAD UR6, UR36, UR30, URZ ;  /* 0x0000001e240612a4 */ /* 0x000fee000f8e02ff */
[----:B------:R-:W-:Y:S01]  /*4c30*/  @!P1 PRMT R45, R0, 0x7610, R45 ;  /* 0x00007610002d9816 */ /* 0x000fe2000000002d */
[----:B---3--:R-:W-:Y:S06]  /*4c40*/  @UP1 UIMAD.WIDE UR4, UR6, 0x4, UR4 ;  /* 0x00000004060418a5 */ /* 0x008fec000f8e0204 */
[----:B-----5:R-:W-:Y:S01]  /*4c50*/  IMAD.U32 R26, RZ, RZ, UR4 ;  /* 0x00000004ff1a7e24 */ /* 0x020fe2000f8e00ff */
[----:B------:R-:W-:Y:S04]  /*4c60*/  MOV R27, UR5 ;  /* 0x00000005001b7c02 */ /* 0x000fe80008000f00 */
[----:B------:R-:W3:Y:S01]  /*4c70*/  @!UP1 LDCU UR4, c[0x0][0x880] ;  /* 0x00011000ff0497ac */ /* 0x000ee20008000800 */
[----:B--2---:R4:W5:Y:S02]  /*4c80*/  @P1 LDG.E R26, desc[UR8][R26.64] ;  /* 0x000000081a1a1981 */ /* 0x004964000c1e1900 */
[----:B---34-:R-:W-:Y:S07]  /*4c90*/  @!P1 IMAD.U32 R26, RZ, RZ, UR4 ;  /* 0x00000004ff1a9e24 */ /* 0x018fee000f8e00ff */
.L_x_81:
[----:B-----5:R-:W-:Y:S01]  /*4ca0*/  @!P0 FSETP.EQ.AND P2, PT, R26, RZ, PT ;  /* 0x000000ff1a00820b */ /* 0x020fe20003f42000 */
[----:B------:R-:W-:Y:S01]  /*4cb0*/  @!UPT UIADD3 URZ, UPT, UPT, URZ, URZ, URZ ;  /* 0x000000fffffff290 */ /* 0x000fe2000fffe0ff */
[----:B------:R-:W-:Y:S11]  /*4cc0*/  @!P0 BRA `(.L_x_82) ;  /* 0x0000000000148947 */ /* 0x000ff60003800000 */
[----:B------:R-:W-:Y:S02]  /*4cd0*/  LOP3.LUT P0, RZ, R45, 0xff, RZ, 0xc0, !PT ;  /* 0x000000ff2dff7812 */ /* 0x000fe4000780c0ff */
[----:B------:R-:W-:Y:S04]  /*4ce0*/  PLOP3.LUT P2, PT, PT, PT, UP1, 0x80, 0x8 ;  /* 0x000000000008781c */ /* 0x000fe80003f4f018 */
[----:B------:R-:W-:Y:S07]  /*4cf0*/  PLOP3.LUT P2, PT, P2, PT, PT, 0x8, 0x80 ;  /* 0x000000000080781c */ /* 0x000fee000174e170 */
[----:B------:R-:W-:Y:S11]  /*4d00*/  @P0 FSETP.EQ.AND P2, PT, R26, RZ, PT ;  /* 0x000000ff1a00020b */ /* 0x000ff60003f42000 */
[----:B------:R-:W-:Y:S02]  /*4d10*/  @!UPT UIADD3 URZ, UPT, UPT, URZ, URZ, URZ ;  /* 0x000000fffffff290 */ /* 0x000fe4000fffe0ff */
.L_x_82:
[----:B------:R-:W-:Y:S01]  /*4d20*/  ULEA UR4, UR25, UR24, 0x3 ;  /* 0x0000001819047291 */ /* 0x000fe2000f8e18ff */
[----:B--2---:R-:W-:Y:S02]  /*4d30*/  SHF.L.U32 R2, R11, 0x1f, RZ ;  /* 0x0000001f0b027819 */ /* 0x004fe400000006ff */
[----:B------:R-:W-:Y:S04]  /*4d40*/  ELECT P1, URZ, PT ;  /* 0x0000000000ff782f */ /* 0x000fe80003820000 */
[----:B------:R-:W-:Y:S02]  /*4d50*/  PLOP3.LUT P1, PT, P2, P1, PT, 0xf2, 0x2f ;  /* 0x00000000002f781c */ /* 0x000fe40001723e72 */
[----:B------:R-:W2:Y:S02]  /*4d60*/  SYNCS.PHASECHK.TRANS64.TRYWAIT P0, [UR4+0x78], R2 ;  /* 0x00007802ff0075a7 */ /* 0x000ea40008001104 */
[----:B--2---:R-:W-:Y:S09]  /*4d70*/  @!P0 BRA `(.L_x_83) ;  /* 0x0000003400448947 */ /* 0x004ff20003800000 */
.L_x_158:
[----:B------:R-:W-:Y:S01]  /*4d80*/  VOTEU.ALL UP0, P1 ;  /* 0x0000000000ff7886 */ /* 0x000fe20000800000 */
[----:B--2---:R-:W-:Y:S01]  /*4d90*/  @!P1 IADD3 R2, P0, PT, R12, 0x580, RZ ;  /* 0x000005800c029810 */ /* 0x004fe20007f1e0ff */
[----:B------:R-:W-:Y:S01]  /*4da0*/  UIADD3 UR9, UPT, UPT, UR4, 0x60, URZ ;  /* 0x0000006004097890 */ /* 0x000fe2000fffe0ff */
[----:B------:R-:W-:Y:S01]  /*4db0*/  VIADD R10, R10, 0x1 ;  /* 0x000000010a0a7836 */ /* 0x000fe20000000000 */
[----:B------:R-:W-:Y:S01]  /*4dc0*/  UMOV UR22, 0x0 ;  /* 0x0000000000167882 */ /* 0x000fe20000000000 */
[----:B------:R-:W-:Y:S01]  /*4dd0*/  @!UP0 ULEA UR5, UR25, UR24, 0xc ;  /* 0x0000001819058291 */ /* 0x000fe2000f8e60ff */
[----:B------:R-:W-:Y:S01]  /*4de0*/  @!P1 IMAD.X R0, RZ, RZ, R13, P0 ;  /* 0x000000ffff009224 */ /* 0x000fe200000e060d */
[----:B------:R-:W-:Y:S01]  /*4df0*/  @!P1 R2UR UR7, R2 ;  /* 0x00000000020792ca */ /* 0x000fe200000e0000 */
[----:B------:R-:W-:Y:S01]  /*4e00*/  @!P1 IMAD.MOV.U32 R2, RZ, RZ, 0x1000 ;  /* 0x00001000ff029424 */ /* 0x000fe200078e00ff */
[----:B------:R-:W-:Y:S02]  /*4e10*/  @!UP0 UIADD3 UR8, UPT, UPT, UR5, 0x200, URZ ;  /* 0x0000020005088890 */ /* 0x000fe4000fffe0ff */
[----:B------:R-:W-:Y:S01]  /*4e20*/  UIADD3 UR5, UPT, UPT, UR25, 0x1, URZ ;  /* 0x0000000119057890 */ /* 0x000fe2000fffe0ff */
[----:B------:R-:W-:Y:S01]  /*4e30*/  UMOV UR23, 0x10000000 ;  /* 0x1000000000177882 */ /* 0x000fe20000000000 */
[----:B------:R-:W-:Y:S02]  /*4e40*/  UMOV UR12, UR36 ;  /* 0x00000024000c7c82 */ /* 0x000fe40008000000 */
[----:B------:R-:W-:Y:S04]  /*4e50*/  UISETP.NE.AND UP0, UPT, UR5, 0x3, UPT ;  /* 0x000000030500788c */ /* 0x000fe8000bf05270 */
[----:B------:R-:W-:Y:S01]  /*4e60*/  USEL UR6, UR5, URZ, UP0 ;  /* 0x000000ff05067287 */ /* 0x000fe20008000000 */
[----:B------:R-:W-:Y:S01]  /*4e70*/  @!P1 R2UR UR5, R0 ;  /* 0x00000000000592ca */ /* 0x000fe200000e0000 */
[----:B------:R-:W-:Y:S01]  /*4e80*/  IMAD.U32 R4, RZ, RZ, UR7 ;  /* 0x00000007ff047e24 */ /* 0x000fe2000f8e00ff */
[----:B------:R-:W-:Y:S02]  /*4e90*/  USEL UR20, URZ, 0x1, UP0 ;  /* 0x00000001ff147887 */ /* 0x000fe40008000000 */
[----:B------:R-:W-:Y:S01]  /*4ea0*/  VOTEU.ALL UP0, P1 ;  /* 0x0000000000ff7886 */ /* 0x000fe20000800000 */
[----:B------:R-:W-:Y:S01]  /*4eb0*/  UPRMT UR7, UR54, 0x654, UR9 ;  /* 0x0000065436077896 */ /* 0x000fe20008000009 */
[----:B------:R-:W-:Y:S02]  /*4ec0*/  @!P1 R2UR UR18, R4 ;  /* 0x00000000041292ca */ /* 0x000fe400000e0000 */
[----:B------:R-:W-:Y:S04]  /*4ed0*/  LOP3.LUT R11, R11, UR20, RZ, 0x3c, !PT ;  /* 0x000000140b0b7c12 */ /* 0x000fe8000f8e3cff */
[----:B------:R-:W-:Y:S01]  /*4ee0*/  SHF.L.U32 R0, R11, 0x1f, RZ ;  /* 0x0000001f0b007819 */ /* 0x000fe200000006ff */
[----:B------:R-:W-:Y:S01]  /*4ef0*/  IMAD.U32 R5, RZ, RZ, UR5 ;  /* 0x00000005ff057e24 */ /* 0x000fe2000f8e00ff */
[----:B------:R-:W-:Y:S04]  /*4f00*/  ULEA UR5, UR6, UR24, 0x3 ;  /* 0x0000001806057291 */ /* 0x000fe8000f8e18ff */
[----:B------:R-:W-:Y:S11]  /*4f10*/  @!P1 R2UR UR19, R5 ;  /* 0x00000000051392ca */ /* 0x000ff600000e0000 */
[----:B------:R-:W-:Y:S02]  /*4f20*/  @!UPT UIADD3 URZ, UPT, UPT, URZ, URZ, URZ ;  /* 0x000000fffffff290 */ /* 0x000fe4000fffe0ff */
[----:B------:R2:W-:Y:S01]  /*4f30*/  @!UP0 UTMALDG.3D [UR8], [UR18], desc[UR22] ;  /* 0x00001608120085b4 */ /* 0x0005e20008011000 */
[----:B------:R2:W-:Y:S01]  /*4f40*/  @!P1 SYNCS.ARRIVE.TRANS64.RED.A0TR RZ, [UR4+0x60], R2 ;  /* 0x00006002ffff99a7 */ /* 0x0005e20008300404 */
[----:B------:R-:W-:Y:S01]  /*4f50*/  SYNCS.ARRIVE.TRANS64.RED.A1T0 RZ, [UR7], RZ ;  /* 0x000000ffffff79a7 */ /* 0x000fe20008100407 */
[----:B------:R-:W3:Y:S02]  /*4f60*/  SYNCS.PHASECHK.TRANS64.TRYWAIT P0, [UR5+0x78], R0 ;  /* 0x00007800ff0075a7 */ /* 0x000ee40008001105 */
[----:B--23--:R-:W-:Y:S05]  /*4f70*/  @!P0 BRA `(.L_x_84) ;  /* 0x0000003000dc8947 */ /* 0x00cfea0003800000 */
.L_x_160:
[----:B------:R-:W-:Y:S01]  /*4f80*/  UIADD3 UR9, UPT, UPT, UR5, 0x60, URZ ;  /* 0x0000006005097890 */ /* 0x000fe2000fffe0ff */
[----:B--2---:R-:W-:Y:S01]  /*4f90*/  @!P1 IADD3 R2, P0, PT, R12, 0x580, RZ ;  /* 0x000005800c029810 */ /* 0x004fe20007f1e0ff */
[----:B------:R-:W-:Y:S01]  /*4fa0*/  UPLOP3.LUT UP4, UPT, UPT, UPT, UPT, 0x80, 0x8 ;  /* 0x000000000008789c */ /* 0x000fe20003f8f070 */
[----:B------:R-:W-:Y:S01]  /*4fb0*/  R2UR UR22, R47 ;  /* 0x000000002f1672ca */ /* 0x000fe200000e0000 */
[----:B------:R-:W-:Y:S01]  /*4fc0*/  UMOV UR20, 0x0 ;  /* 0x0000000000147882 */ /* 0x000fe20000000000 */
[----:B------:R-:W-:Y:S01]  /*4fd0*/  UMOV UR21, 0x10000000 ;  /* 0x1000000000157882 */ /* 0x000fe20000000000 */
[----:B------:R-:W-:Y:S01]  /*4fe0*/  UMOV UR12, UR36 ;  /* 0x00000024000c7c82 */ /* 0x000fe20008000000 */
[----:B------:R-:W-:Y:S01]  /*4ff0*/  VOTEU.ALL UP0, P1 ;  /* 0x0000000000ff7886 */ /* 0x000fe20000800000 */
[----:B------:R-:W-:Y:S01]  /*5000*/  @!P1 IMAD.X R0, RZ, RZ, R13, P0 ;  /* 0x000000ffff009224 */ /* 0x000fe200000e060d */
[----:B------:R-:W-:Y:S01]  /*5010*/  R2UR UR19, R48 ;  /* 0x00000000301372ca */ /* 0x000fe200000e0000 */
[----:B------:R-:W-:Y:S01]  /*5020*/  UMOV UR36, UR28 ;  /* 0x0000001c00247c82 */ /* 0x000fe20008000000 */
[C---:B------:R-:W-:Y:S01]  /*5030*/  ISETP.NE.AND P0, PT, R10.reuse, 0x2, PT ;  /* 0x000000020a00780c */ /* 0x040fe20003f05270 */
[----:B------:R-:W-:Y:S02]  /*5040*/  @!UP0 ULEA UR4, UR6, UR24, 0xc ;  /* 0x0000001806048291 */ /* 0x000fe4000f8e60ff */
[----:B------:R-:W-:Y:S01]  /*5050*/  @!UP0 UIADD3 UR10, UPT, UPT, UR10, 0x20, URZ ;  /* 0x000000200a0a8890 */ /* 0x000fe2000fffe0ff */
[----:B------:R-:W-:Y:S01]  /*5060*/  SEL R10, R10, RZ, P0 ;  /* 0x000000ff0a0a7207 */ /* 0x000fe20000000000 */
[----:B------:R-:W-:Y:S02]  /*5070*/  @!UP0 UIADD3 UR8, UPT, UPT, UR4, 0x200, URZ ;  /* 0x0000020004088890 */ /* 0x000fe4000fffe0ff */
[----:B------:R-:W-:Y:S01]  /*5080*/  UIADD3 UR4, UPT, UPT, UR6, 0x1, URZ ;  /* 0x0000000106047890 */ /* 0x000fe2000fffe0ff */
[----:B------:R-:W-:Y:S01]  /*5090*/  @!P1 R2UR UR6, R2 ;  /* 0x00000000020692ca */ /* 0x000fe200000e0000 */
[----:B------:R-:W-:Y:S02]  /*50a0*/  UIADD3 UR27, UPT, UPT, UR13, UR22, URZ ;  /* 0x000000160d1b7290 */ /* 0x000fe4000fffe0ff */
[----:B------:R-:W-:Y:S02]  /*50b0*/  UISETP.NE.AND UP0, UPT, UR4, 0x3, UPT ;  /* 0x000000030400788c */ /* 0x000fe4000bf05270 */
[----:B------:R-:W-:Y:S02]  /*50c0*/  UIADD3 UR26, UPT, UPT, UR14, UR19, URZ ;  /* 0x000000130e1a7290 */ /* 0x000fe4000fffe0ff */
[----:B------:R-:W-:Y:S01]  /*50d0*/  USEL UR25, UR4, URZ, UP0 ;  /* 0x000000ff04197287 */ /* 0x000fe20008000000 */
[----:B------:R-:W-:Y:S01]  /*50e0*/  @!P1 R2UR UR4, R0 ;  /* 0x00000000000492ca */ /* 0x000fe200000e0000 */
[----:B------:R-:W-:Y:S01]  /*50f0*/  USEL UR18, URZ, 0x1, UP0 ;  /* 0x00000001ff127887 */ /* 0x000fe20008000000 */
[----:B------:R-:W-:Y:S01]  /*5100*/  SEL R0, RZ, 0x1, P0 ;  /* 0x00000001ff007807 */ /* 0x000fe20000000000 */
[----:B------:R-:W-:Y:S02]  /*5110*/  VOTEU.ALL UP0, P1 ;  /* 0x0000000000ff7886 */ /* 0x000fe40000800000 */
[----:B------:R-:W-:Y:S01]  /*5120*/  IMAD.U32 R4, RZ, RZ, UR6 ;  /* 0x00000006ff047e24 */ /* 0x000fe2000f8e00ff */
[----:B------:R-:W-:Y:S02]  /*5130*/  LOP3.LUT R9, R9, R0, RZ, 0x3c, !PT ;  /* 0x0000000009097212 */ /* 0x000fe400078e3cff */
[----:B------:R-:W-:Y:S02]  /*5140*/  LOP3.LUT R11, R11, UR18, RZ, 0x3c, !PT ;  /* 0x000000120b0b7c12 */ /* 0x000fe4000f8e3cff */
[----:B------:R-:W-:Y:S03]  /*5150*/  @!P1 R2UR UR6, R4 ;  /* 0x00000000040692ca */ /* 0x000fe600000e0000 */
[----:B------:R-:W-:Y:S01]  /*5160*/  IMAD.U32 R5, RZ, RZ, UR4 ;  /* 0x00000004ff057e24 */ /* 0x000fe2000f8e00ff */
[----:B------:R-:W-:Y:S04]  /*5170*/  UPRMT UR4, UR54, 0x654, UR9 ;  /* 0x0000065436047896 */ /* 0x000fe80008000009 */
[----:B------:R-:W-:Y:S11]  /*5180*/  @!P1 R2UR UR7, R5 ;  /* 0x00000000050792ca */ /* 0x000ff600000e0000 */
[----:B------:R-:W-:Y:S02]  /*5190*/  @!UPT UIADD3 URZ, UPT, UPT, URZ, URZ, URZ ;  /* 0x000000fffffff290 */ /* 0x000fe4000fffe0ff */
[----:B------:R2:W-:Y:S01]  /*51a0*/  @!UP0 UTMALDG.3D [UR8], [UR6], desc[UR20] ;  /* 0x00001408060085b4 */ /* 0x0005e20008011000 */
[----:B------:R2:W-:Y:S01]  /*51b0*/  @!P1 SYNCS.ARRIVE.TRANS64.RED.A0TR RZ, [UR5+0x60], R3 ;  /* 0x00006003ffff99a7 */ /* 0x0005e20008300405 */
[----:B------:R-:W-:Y:S01]  /*51c0*/  SYNCS.ARRIVE.TRANS64.RED.A1T0 RZ, [UR4], RZ ;  /* 0x000000ffffff79a7 */ /* 0x000fe20008100404 */
[----:B------:R-:W-:Y:S05]  /*51d0*/  BRA.U UP2, `(.L_x_85) ;  /* 0xfffffff102d07547 */ /* 0x000fea000b83ffff */
[----:B------:R-:W-:Y:S01]  /*51e0*/  UIADD3 UR24, UPT, UPT, UR24, 0x78, URZ ;  /* 0x0000007818187890 */ /* 0x000fe2000fffe0ff */
[----:B------:R-:W-:-:S03]  /*51f0*/  SHF.L.U32 R2, R11, 0x1f, RZ ;  /* 0x0000001f0b027819 */ /* 0x000fc600000006ff */
[----:B------:R-:W-:-:S09]  /*5200*/  ULEA UR4, UR25, UR24, 0x3 ;  /* 0x0000001819047291 */ /* 0x000fd2000f8e18ff */
[----:B------:R-:W3:Y:S02]  /*5210*/  SYNCS.PHASECHK.TRANS64.TRYWAIT P0, [UR4], R2 ;  /* 0x00000002ff0075a7 */ /* 0x000ee40008001104 */
[----:B---3--:R-:W-:Y:S05]  /*5220*/  @!P0 BRA `(.L_x_86) ;  /* 0x0000003000488947 */ /* 0x008fea0003800000 */
.L_x_162:
[----:B------:R-:W-:-:S04]  /*5230*/  UIADD3 UR4, UPT, UPT, UR25, 0x1, URZ ;  /* 0x0000000119047890 */ /* 0x000fc8000fffe0ff */
[----:B------:R-:W-:-:S04]  /*5240*/  UISETP.NE.AND UP0, UPT, UR4, 0x3, UPT ;  /* 0x000000030400788c */ /* 0x000fc8000bf05270 */
[----:B--2---:R-:W-:Y:S02]  /*5250*/  USEL UR6, URZ, 0x1, UP0 ;  /* 0x00000001ff067887 */ /* 0x004fe40008000000 */
[----:B------:R-:W-:-:S04]  /*5260*/  USEL UR4, UR4, URZ, UP0 ;  /* 0x000000ff04047287 */ /* 0x000fc80008000000 */
[----:B------:R-:W-:Y:S01]  /*5270*/  ULEA UR5, UR4, UR24, 0x3 ;  /* 0x0000001804057291 */ /* 0x000fe2000f8e18ff */
[----:B------:R-:W-:-:S04]  /*5280*/  LOP3.LUT R11, R11, UR6, RZ, 0x3c, !PT ;  /* 0x000000060b0b7c12 */ /* 0x000fc8000f8e3cff */
[----:B---3--:R-:W-:-:S04]  /*5290*/  SHF.L.U32 R2, R11, 0x1f, RZ ;  /* 0x0000001f0b027819 */ /* 0x008fc800000006ff */
[----:B------:R-:W2:Y:S02]  /*52a0*/  SYNCS.PHASECHK.TRANS64.TRYWAIT P0, [UR5], R2 ;  /* 0x00000002ff0075a7 */ /* 0x000ea40008001105 */
[----:B--2---:R-:W-:Y:S05]  /*52b0*/  @!P0 BRA `(.L_x_87) ;  /* 0x00000030003c8947 */ /* 0x004fea0003800000 */
.L_x_164:
[----:B------:R-:W-:-:S04]  /*52c0*/  UIADD3 UR4, UPT, UPT, UR4, 0x1, URZ ;  /* 0x0000000104047890 */ /* 0x000fc8000fffe0ff */
[----:B------:R-:W-:-:S04]  /*52d0*/  UISETP.NE.AND UP0, UPT, UR4, 0x3, UPT ;  /* 0x000000030400788c */ /* 0x000fc8000bf05270 */
[----:B------:R-:W-:Y:S02]  /*52e0*/  USEL UR5, URZ, 0x1, UP0 ;  /* 0x00000001ff057887 */ /* 0x000fe40008000000 */
[----:B------:R-:W-:-:S04]  /*52f0*/  USEL UR4, UR4, URZ, UP0 ;  /* 0x000000ff04047287 */ /* 0x000fc80008000000 */
[----:B------:R-:W-:Y:S01]  /*5300*/  ULEA UR4, UR4, UR24, 0x3 ;  /* 0x0000001804047291 */ /* 0x000fe2000f8e18ff */
[----:B--2---:R-:W-:-:S04]  /*5310*/  LOP3.LUT R2, R11, UR5, RZ, 0x3c, !PT ;  /* 0x000000050b027c12 */ /* 0x004fc8000f8e3cff */
[----:B------:R-:W-:Y:S01]  /*5320*/  SHF.L.U32 R2, R2, 0x1f, RZ ;  /* 0x0000001f02027819 */ /* 0x000fe200000006ff */
[----:B------:R-:W-:-:S07]  /*5330*/  IMAD.U32 R0, RZ, RZ, UR4 ;  /* 0x00000004ff007e24 */ /* 0x000fce000f8e00ff */
.L_x_88:
[----:B--2---:R2:W3:Y:S02]  /*5340*/  SYNCS.PHASECHK.TRANS64.TRYWAIT P0, [R0+URZ], R2 ;  /* 0x00000002000075a7 */ /* 0x0044e400080011ff */
[----:B---3--:R-:W-:Y:S05]  /*5350*/  @!P0 NANOSLEEP.SYNCS 0x989680 ;  /* 0x009896800000895d */ /* 0x008fea0003900000 */
[----:B------:R-:W3:Y:S02]  /*5360*/  @!P0 SYNCS.PHASECHK.TRANS64 P0, [R0+URZ], R2 ;  /* 0x00000002000085a7 */ /* 0x000ee400080010ff */
[----:B-1-3--:R-:W-:Y:S05]  /*5370*/  @P0 EXIT ;  /* 0x000000000000094d */ /* 0x00afea0003800000 */
[----:B------:R-:W-:Y:S05]  /*5380*/  BRA `(.L_x_88) ;  /* 0xfffffffc00ec7947 */ /* 0x000fea000383ffff */
.L_x_76:
[----:B------:R-:W-:-:S06]  /*5390*/  UISETP.GE.AND UP0, UPT, UR18, 0x4, UPT ;  /* 0x000000041200788c */ /* 0x000fcc000bf06270 */
[----:B------:R-:W-:-:S13]  /*53a0*/  PLOP3.LUT P0, PT, PT, PT, UP0, 0x80, 0x8 ;  /* 0x000000000008781c */ /* 0x000fda0003f0f008 */
[----:B-1----:R-:W-:Y:S05]  /*53b0*/  @!P0 EXIT ;  /* 0x000000000000894d */ /* 0x002fea0003800000 */
[----:B------:R-:W-:Y:S01]  /*53c0*/  BAR.SYNC.DEFER_BLOCKING 0x6, 0xa0 ;  /* 0x0182800000007b1d */ /* 0x000fe20000010000 */
[C---:B------:R-:W-:Y:S01]  /*53d0*/  IMAD.SHL.U32 R3, R55.reuse, 0x20, RZ ;  /* 0x0000002037037824 */ /* 0x040fe200078e00ff */
[----:B------:R-:W-:Y:S01]  /*53e0*/  SHF.R.U32.HI R4, RZ, 0x1, R55 ;  /* 0x00000001ff047819 */ /* 0x000fe20000011637 */
[C---:B------:R-:W-:Y:S01]  /*53f0*/  IMAD.SHL.U32 R2, R55.reuse, 0x10, RZ ;  /* 0x0000001037027824 */ /* 0x040fe200078e00ff */
[C---:B------:R-:W-:Y:S01]  /*5400*/  LOP3.LUT P0, RZ, R55.reuse, 0x4, RZ, 0xc0, !PT ;  /* 0x0000000437ff7812 */ /* 0x040fe2000780c0ff */
[----:B------:R-:W-:Y:S01]  /*5410*/  IMAD.U32 R23, R55, 0x10000, RZ ;  /* 0x0001000037177824 */ /* 0x000fe200078e00ff */
[----:B------:R-:W-:Y:S01]  /*5420*/  UMOV UR44, 0x400 ;  /* 0x00000400002c7882 */ /* 0x000fe20000000000 */
[----:B------:R-:W1:Y:S01]  /*5430*/  LDCU.64 UR4, c[0x0][0x890] ;  /* 0x00011200ff0477ac */ /* 0x000e620008000a00 */
[----:B------:R-:W2:Y:S01]  /*5440*/  LDC.64 R42, c[0x0][0x8b0] ;  /* 0x00022c00ff2a7b82 */ /* 0x000ea20000000a00 */
[----:B------:R-:W-:Y:S01]  /*5450*/  LOP3.LUT R5, R3, 0xc0, RZ, 0xc0, !PT ;  /* 0x000000c003057812 */ /* 0x000fe200078ec0ff */
[----:B------:R-:W-:Y:S01]  /*5460*/  IMAD.SHL.U32 R44, R55, 0x4, RZ ;  /* 0x00000004372c7824 */ /* 0x000fe200078e00ff */
[----:B------:R-:W-:Y:S01]  /*5470*/  ULEA UR44, UR54, UR44, 0x18 ;  /* 0x0000002c362c7291 */ /* 0x000fe2000f8ec0ff */
[----:B------:R-:W-:Y:S01]  /*5480*/  LOP3.LUT R2, R2, 0x600, RZ, 0xc0, !PT ;  /* 0x0000060002027812 */ /* 0x000fe200078ec0ff */
[----:B------:R-:W-:Y:S01]  /*5490*/  IMAD.MOV.U32 R54, RZ, RZ, 0x10 ;  /* 0x00000010ff367424 */ /* 0x000fe200078e00ff */
[----:B------:R-:W-:Y:S01]  /*54a0*/  LOP3.LUT R4, R5, 0x8, R4, 0xf8, !PT ;  /* 0x0000000805047812 */ /* 0x000fe200078ef804 */
[----:B------:R-:W-:Y:S01]  /*54b0*/  IMAD.MOV.U32 R22, RZ, RZ, RZ ;  /* 0x000000ffff167224 */ /* 0x000fe200078e00ff */
[----:B------:R-:W3:Y:S01]  /*54c0*/  LDC.64 R40, c[0x0][0x8a8] ;  /* 0x00022a00ff287b82 */ /* 0x000ee20000000a00 */
[----:B------:R-:W-:-:S02]  /*54d0*/  LOP3.LUT R2, R2, 0x20, R3, 0xf8, !PT ;  /* 0x0000002002027812 */ /* 0x000fc400078ef803 */
[----:B------:R-:W-:Y:S02]  /*54e0*/  CS2R R52, SRZ ;  /* 0x0000000000347805 */ /* 0x000fe4000001ff00 */
[----:B------:R-:W-:Y:S01]  /*54f0*/  LOP3.LUT R23, R23, 0x600000, RZ, 0xc0, !PT ;  /* 0x0060000017177812 */ /* 0x000fe200078ec0ff */
[----:B------:R-:W-:Y:S01]  /*5500*/  IMAD.MOV.U32 R51, RZ, RZ, RZ ;  /* 0x000000ffff337224 */ /* 0x000fe200078e00ff */
[----:B------:R-:W-:Y:S01]  /*5510*/  LOP3.LUT R44, R4, 0x18, R44, 0x78, !PT ;  /* 0x00000018042c7812 */ /* 0x000fe200078e782c */
[----:B------:R-:W4:Y:S01]  /*5520*/  LDCU UR63, c[0x0][0x370] ;  /* 0x00006e00ff3f77ac */ /* 0x000f220008000800 */
[----:B------:R-:W-:Y:S01]  /*5530*/  LOP3.LUT R2, R2, 0x100, R3, 0xf8, !PT ;  /* 0x0000010002027812 */ /* 0x000fe200078ef803 */
[----:B------:R-:W4:Y:S01]  /*5540*/  LDS R0, [UR44+0x150] ;  /* 0x0001502cff007984 */ /* 0x000f220008000800 */
[----:B-1----:R-:W-:Y:S01]  /*5550*/  IMAD.U32 R57, RZ, RZ, UR4 ;  /* 0x00000004ff397e24 */ /* 0x002fe2000f8e00ff */
[----:B------:R-:W-:Y:S01]  /*5560*/  UIADD3 UR4, UPT, UPT, UR44, 0x200, URZ ;  /* 0x000002002c047890 */ /* 0x000fe2000fffe0ff */
[----:B------:R-:W-:Y:S01]  /*5570*/  LOP3.LUT R44, R2, R44, RZ, 0xfc, !PT ;  /* 0x0000002c022c7212 */ /* 0x000fe200078efcff */
[----:B------:R-:W-:Y:S01]  /*5580*/  IMAD.U32 R56, RZ, RZ, UR5 ;  /* 0x00000005ff387e24 */ /* 0x000fe2000f8e00ff */
[----:B------:R-:W-:Y:S01]  /*5590*/  LOP3.LUT R55, R55, 0x60, RZ, 0xc0, !PT ;  /* 0x0000006037377812 */ /* 0x000fe200078ec0ff */
[----:B------:R-:W1:Y:S01]  /*55a0*/  LDCU UR43, c[0x0][0xb0c] ;  /* 0x00016180ff2b77ac */ /* 0x000e620008000800 */
[----:B------:R-:W-:Y:S01]  /*55b0*/  SEL R54, R54, 0xfffffff0, !P0 ;  /* 0xfffffff036367807 */ /* 0x000fe20004000000 */
[----:B------:R-:W-:Y:S01]  /*55c0*/  IMAD.U32 R59, RZ, RZ, UR4 ;  /* 0x00000004ff3b7e24 */ /* 0x000fe2000f8e00ff */
[----:B------:R-:W1:Y:S01]  /*55d0*/  LDCU UR39, c[0x0][0xb30] ;  /* 0x00016600ff2777ac */ /* 0x000e620008000800 */
[----:B------:R-:W1:Y:S01]  /*55e0*/  LDCU.64 UR60, c[0x0][0x888] ;  /* 0x00011100ff3c77ac */ /* 0x000e620008000a00 */
[----:B------:R-:W1:Y:S01]  /*55f0*/  LDCU.64 UR40, c[0x0][0xb28] ;  /* 0x00016500ff2877ac */ /* 0x000e620008000a00 */
[----:B------:R-:W1:Y:S01]  /*5600*/  LDCU.128 UR56, c[0x0][0xb10] ;  /* 0x00016200ff3877ac */ /* 0x000e620008000c00 */
[----:B------:R-:W1:Y:S01]  /*5610*/  LDCU UR62, c[0x0][0x374] ;  /* 0x00006e80ff3e77ac */ /* 0x000e620008000800 */
[----:B------:R-:W-:Y:S01]  /*5620*/  UMOV UR55, 0x1 ;  /* 0x0000000100377882 */ /* 0x000fe20000000000 */
[----:B------:R-:W-:Y:S01]  /*5630*/  UMOV UR46, URZ ;  /* 0x000000ff002e7c82 */ /* 0x000fe20008000000 */
[----:B------:R-:W-:Y:S01]  /*5640*/  UMOV UR53, URZ ;  /* 0x000000ff00357c82 */ /* 0x000fe20008000000 */
[----:B------:R-:W-:Y:S01]  /*5650*/  UMOV UR52, URZ ;  /* 0x000000ff00347c82 */ /* 0x000fe20008000000 */
[----:B-1234-:R-:W-:-:S07]  /*5660*/  IMAD.IADD R23, R0, 0x1, R23 ;  /* 0x0000000100177824 */ /* 0x01efce00078e0217 */
.L_x_119:
[C---:B------:R-:W-:Y:S02]  /*5670*/  LEA R0, R51.reuse, UR44, 0x3 ;  /* 0x0000002c33007c11 */ /* 0x040fe4000f8e18ff */
[----:B------:R-:W-:Y:S02]  /*5680*/  SHF.L.U32 R2, R52, 0x1f, RZ ;  /* 0x0000001f34027819 */ /* 0x000fe400000006ff */
[----:B-1----:R-:W-:Y:S02]  /*5690*/  LEA R4, R51, UR44, 0x4 ;  /* 0x0000002c33047c11 */ /* 0x002fe4000f8e20ff */
[----:B------:R-:W1:Y:S02]  /*56a0*/  SYNCS.PHASECHK.TRANS64.TRYWAIT P0, [R0+URZ+0xa0], R2 ;  /* 0x0000a002000075a7 */ /* 0x000e6400080011ff */
[----:B-1----:R-:W-:Y:S05]  /*56b0*/  @!P0 BRA `(.L_x_89) ;  /* 0x0000002c00548947 */ /* 0x002fea0003800000 */
.L_x_165:
[----:B------:R-:W-:Y:S01]  /*56c0*/  R2UR UR7, R58 ;  /* 0x000000003a0772ca */ /* 0x000fe200000e0000 */
[----:B------:R-:W2:Y:S01]  /*56d0*/  LDS.128 R4, [R4+0x130] ;  /* 0x0001300004047984 */ /* 0x000ea20000000c00 */
[----:B-1----:R-:W-:Y:S01]  /*56e0*/  VIADD R0, R0, 0xb0 ;  /* 0x000000b000007836 */ /* 0x002fe20000000000 */
[----:B------:R-:W-:Y:S04]  /*56f0*/  UISETP.GE.AND UP0, UPT, UR42, 0x1, UPT ;  /* 0x000000012a00788c */ /* 0x000fe8000bf06270 */
[----:B------:R-:W-:Y:S01]  /*5700*/  PRMT R0, RZ, 0x654, R0 ;  /* 0x00000654ff007816 */ /* 0x000fe20000000000 */
[----:B------:R-:W-:Y:S01]  /*5710*/  @!PT LDS RZ, [RZ] ;  /* 0x00000000fffff984 */ /* 0x000fe20000000800 */
[----:B------:R-:W-:Y:S01]  /*5720*/  @!PT LDS RZ, [RZ] ;  /* 0x00000000fffff984 */ /* 0x000fe20000000800 */
[----:B------:R-:W-:Y:S01]  /*5730*/  @!PT LDS RZ, [RZ] ;  /* 0x00000000fffff984 */ /* 0x000fe20000000800 */
[----:B------:R-:W-:Y:S01]  /*5740*/  @!PT LDS RZ, [RZ] ;  /* 0x00000000fffff984 */ /* 0x000fe20000000800 */
[----:B------:R1:W-:Y:S06]  /*5750*/  MEMBAR.ALL.CTA ;  /* 0x0000000000007992 */ /* 0x0003ec0000008000 */
[----:B-1----:R-:W1:Y:S02]  /*5760*/  FENCE.VIEW.ASYNC.S ;  /* 0x00000000000073c6 */ /* 0x002e640000000000 */
[----:B-1----:R1:W-:Y:S01]  /*5770*/  SYNCS.ARRIVE.TRANS64.RED.A1T0 RZ, [R0+URZ], RZ ;  /* 0x000000ff00ff79a7 */ /* 0x0023e200081004ff */
[----:B--2---:R-:W-:Y:S11]  /*5780*/  LOP3.LUT P0, RZ, R6, 0x1, RZ, 0xc0, !PT ;  /* 0x0000000106ff7812 */ /* 0x004ff6000780c0ff */
[----:B------:R-:W-:Y:S02]  /*5790*/  @!UPT UIADD3 URZ, UPT, UPT, URZ, URZ, URZ ;  /* 0x000000fffffff290 */ /* 0x000fe4000fffe0ff */
[----:B------:R-:W-:Y:S01]  /*57a0*/  VOTEU.ANY UP1, P0 ;  /* 0x0000000000ff7886 */ /* 0x000fe20000020100 */
[----:B------:R-:W-:Y:S01]  /*57b0*/  PLOP3.LUT P0, PT, PT, PT, UP1, 0x80, 0x8 ;  /* 0x000000000008781c */ /* 0x000fe20003f0f018 */
[----:B------:R-:W-:Y:S06]  /*57c0*/  UP2UR UR4, UPR, URZ, 0x2 ;  /* 0x00000002ff047883 */ /* 0x000fec0008000000 */
[----:B------:R-:W-:Y:S06]  /*57d0*/  IMAD.U32 R60, RZ, RZ, UR4 ;  /* 0x00000004ff3c7e24 */ /* 0x000fec000f8e00ff */
[----:B------:R-:W-:Y:S02]  /*57e0*/  @P0 SHF.R.U32.HI R2, RZ, 0x10, R5 ;  /* 0x00000010ff020819 */ /* 0x000fe40000011605 */
[----:B------:R-:W-:Y:S02]  /*57f0*/  @P0 MOV R3, R4 ;  /* 0x0000000400030202 */ /* 0x000fe40000000f00 */
[----:B------:R-:W-:Y:S02]  /*5800*/  @P0 R2UR UR4, R2 ;  /* 0x00000000020402ca */ /* 0x000fe400000e0000 */
[----:B------:R-:W-:Y:S02]  /*5810*/  @P0 LOP3.LUT R4, R5, 0xffff, RZ, 0xc0, !PT ;  /* 0x0000ffff05040812 */ /* 0x000fe400078ec0ff */
[----:B------:R-:W-:Y:S02]  /*5820*/  @P0 R2UR UR6, R3 ;  /* 0x00000000030602ca */ /* 0x000fe400000e0000 */
[----:B------:R-:W-:Y:S07]  /*5830*/  @P0 R2UR UR5, R4 ;  /* 0x00000000040502ca */ /* 0x000fee00000e0000 */
[----:B------:R-:W-:Y:S02]  /*5840*/  @UP1 UMOV UR7, UR4 ;  /* 0x0000000400071c82 */ /* 0x000fe40008000000 */
[----:B------:R-:W-:Y:S02]  /*5850*/  IMAD.U32 R58, RZ, RZ, UR7 ;  /* 0x00000007ff3a7e24 */ /* 0x000fe4000f8e00ff */
[----:B------:R-:W-:Y:S02]  /*5860*/  @UP1 UMOV UR38, UR6 ;  /* 0x0000000600261c82 */ /* 0x000fe40008000000 */
[----:B------:R-:W-:Y:S01]  /*5870*/  @UP1 UMOV UR37, UR5 ;  /* 0x0000000500251c82 */ /* 0x000fe20008000000 */
[----:B-1----:R-:W-:Y:S05]  /*5880*/  BRA.U !UP0, `(.L_x_90) ;  /* 0x0000000108cc7547 */ /* 0x002fea000b800000 */
[----:B------:R-:W1:Y:S01]  /*5890*/  LDCU UR12, c[0x0][0xb20] ;  /* 0x00016400ff0c77ac */ /* 0x000e620008000800 */
[----:B------:R-:W-:Y:S02]  /*58a0*/  UIMAD.WIDE.U32 UR4, UR62, UR59, URZ ;  /* 0x0000003b3e0472a5 */ /* 0x000fe4000f8e00ff */
[----:B------:R-:W-:Y:S02]  /*58b0*/  UIMAD.WIDE.U32 UR6, UR63, UR56, URZ ;  /* 0x000000383f0672a5 */ /* 0x000fe4000f8e00ff */
[----:B------:R-:W-:Y:S02]  /*58c0*/  UISETP.NE.AND UP0, UPT, UR58, 0x1, UPT ;  /* 0x000000013a00788c */ /* 0x000fe4000bf05270 */
[----:B------:R-:W-:Y:S02]  /*58d0*/  UIMAD.WIDE.U32 UR8, UR37, UR59, URZ ;  /* 0x0000003b250872a5 */ /* 0x000fe4000f8e00ff */
[----:B------:R-:W-:Y:S02]  /*58e0*/  UIMAD.WIDE.U32 UR10, UR38, UR56, URZ ;  /* 0x00000038260a72a5 */ /* 0x000fe4000f8e00ff */
[----:B------:R-:W-:Y:S02]  /*58f0*/  UISETP.NE.AND UP1, UPT, UR43, 0x1, UPT ;  /* 0x000000012b00788c */ /* 0x000fe4000bf25270 */
[----:B------:R-:W-:Y:S01]  /*5900*/  UISETP.NE.AND UP2, UPT, UR42, 0x1, UPT ;  /* 0x000000012a00788c */ /* 0x000fe2000bf45270 */
[----:B------:R-:W-:Y:S02]  /*5910*/  UMOV UR4, UR5 ;  /* 0x0000000500047c82 */ /* 0x000fe40008000000 */
[----:B-1----:R-:W-:Y:S03]  /*5920*/  USHF.R.U32.HI UR5, URZ, UR12, UR4 ;  /* 0x0000000cff057299 */ /* 0x002fe60008011604 */
[----:B------:R-:W-:Y:S02]  /*5930*/  UMOV UR4, UR7 ;  /* 0x0000000700047c82 */ /* 0x000fe40008000000 */
[----:B------:R-:W-:Y:S02]  /*5940*/  USHF.R.U32.HI UR7, URZ, UR57, UR4 ;  /* 0x00000039ff077299 */ /* 0x000fe40008011604 */
[----:B------:R-:W-:Y:S02]  /*5950*/  USEL UR4, UR62, UR5, !UP0 ;  /* 0x000000053e047287 */ /* 0x000fe4000c000000 */
[----:B------:R-:W-:Y:S01]  /*5960*/  USEL UR7, UR63, UR7, !UP1 ;  /* 0x000000073f077287 */ /* 0x000fe2000c800000 */
[----:B------:R-:W-:Y:S01]  /*5970*/  UMOV UR5, UR9 ;  /* 0x0000000900057c82 */ /* 0x000fe20008000000 */
[----:B------:R-:W-:Y:S02]  /*5980*/  UIMAD.WIDE.U32 UR8, UR4, UR40, URZ ;  /* 0x00000028040872a5 */ /* 0x000fe4000f8e00ff */
[----:B------:R-:W-:Y:S03]  /*5990*/  USHF.R.U32.HI UR6, URZ, UR12, UR5 ;  /* 0x0000000cff067299 */ /* 0x000fe60008011605 */
[----:B------:R-:W-:Y:S01]  /*59a0*/  UMOV UR5, UR11 ;  /* 0x0000000b00057c82 */ /* 0x000fe20008000000 */
[----:B------:R-:W-:Y:S02]  /*59b0*/  UIMAD.WIDE.U32 UR10, UR7, UR40, URZ ;  /* 0x00000028070a72a5 */ /* 0x000fe4000f8e00ff */
[----:B------:R-:W-:Y:S02]  /*59c0*/  USHF.R.U32.HI UR12, URZ, UR57, UR5 ;  /* 0x00000039ff0c7299 */ /* 0x000fe40008011605 */
[----:B------:R-:W-:Y:S01]  /*59d0*/  USEL UR6, UR37, UR6, !UP0 ;  /* 0x0000000625067287 */ /* 0x000fe2000c000000 */
[----:B------:R-:W-:Y:S02]  /*59e0*/  UMOV UR5, UR9 ;  /* 0x0000000900057c82 */ /* 0x000fe40008000000 */
[----:B------:R-:W-:Y:S01]  /*59f0*/  UMOV UR10, UR11 ;  /* 0x0000000b000a7c82 */ /* 0x000fe20008000000 */
[----:B------:R-:W-:Y:S02]  /*5a00*/  @UP2 USHF.R.U32.HI UR4, URZ, UR41, UR5 ;  /* 0x00000029ff042299 */ /* 0x000fe40008011605 */
[----:B------:R-:W-:Y:S02]  /*5a10*/  @UP2 USHF.R.U32.HI UR7, URZ, UR41, UR10 ;  /* 0x00000029ff072299 */ /* 0x000fe4000801160a */
[----:B------:R-:W-:Y:S02]  /*5a20*/  UIMAD UR4, UR42, UR4, URZ ;  /* 0x000000042a0472a4 */ /* 0x000fe4000f8e02ff */
[----:B------:R-:W-:Y:S02]  /*5a30*/  UIMAD.WIDE.U32 UR10, UR6, UR40, URZ ;  /* 0x00000028060a72a5 */ /* 0x000fe4000f8e00ff */
[----:B------:R-:W-:Y:S02]  /*5a40*/  USEL UR5, UR38, UR12, !UP1 ;  /* 0x0000000c26057287 */ /* 0x000fe4000c800000 */
[----:B------:R-:W-:Y:S02]  /*5a50*/  UIMAD UR8, UR42, UR7, URZ ;  /* 0x000000072a0872a4 */ /* 0x000fe4000f8e02ff */
[----:B------:R-:W-:Y:S03]  /*5a60*/  UISETP.GE.AND UP0, UPT, UR6, UR4, UPT ;  /* 0x000000040600728c */ /* 0x000fe6000bf06270 */
[----:B------:R-:W-:Y:S01]  /*5a70*/  UMOV UR4, UR11 ;  /* 0x0000000b00047c82 */ /* 0x000fe20008000000 */
[----:B------:R-:W-:Y:S02]  /*5a80*/  UISETP.GE.OR UP0, UPT, UR5, UR8, UP0 ;  /* 0x000000080500728c */ /* 0x000fe40008706670 */
[----:B------:R-:W-:Y:S02]  /*5a90*/  USHF.R.U32.HI UR4, URZ, UR41, UR4 ;  /* 0x00000029ff047299 */ /* 0x000fe40008011604 */
[----:B------:R-:W-:Y:S02]  /*5aa0*/  UIMAD.WIDE.U32 UR8, UR5, UR40, URZ ;  /* 0x00000028050872a5 */ /* 0x000fe4000f8e00ff */
[----:B------:R-:W-:Y:S02]  /*5ab0*/  USEL UR11, UR6, UR4, !UP2 ;  /* 0x00000004060b7287 */ /* 0x000fe4000d000000 */
[----:B------:R-:W-:Y:S02]  /*5ac0*/  UIADD3 UR8, UPT, UPT, -UR5, URZ, URZ ;  /* 0x000000ff05087290 */ /* 0x000fe4000fffe1ff */
[----:B------:R-:W-:Y:S01]  /*5ad0*/  UIADD3 UR10, UPT, UPT, -UR11, URZ, URZ ;  /* 0x000000ff0b0a7290 */ /* 0x000fe2000fffe1ff */
[----:B------:R-:W-:Y:S01]  /*5ae0*/  @!UP0 UMOV UR4, UR9 ;  /* 0x0000000900048c82 */ /* 0x000fe20008000000 */
[----:B------:R-:W-:Y:S02]  /*5af0*/  UIADD3 UR9, UPT, UPT, -UR6, URZ, URZ ;  /* 0x000000ff06097290 */ /* 0x000fe4000fffe1ff */
[----:B------:R-:W-:Y:S02]  /*5b00*/  @!UP0 USHF.R.U32.HI UR4, URZ, UR41, UR4 ;  /* 0x00000029ff048299 */ /* 0x000fe40008011604 */
[----:B------:R-:W-:Y:S02]  /*5b10*/  UIMAD UR10, UR42, UR10, UR6 ;  /* 0x0000000a2a0a72a4 */ /* 0x000fe4000f8e0206 */
[----:B------:R-:W-:Y:S04]  /*5b20*/  @!UP0 USEL UR4, UR5, UR4, !UP2 ;  /* 0x0000000405048287 */ /* 0x000fe8000d000000 */
[----:B------:R-:W-:Y:S02]  /*5b30*/  @!UP0 UIMAD UR10, UR7, UR10, UR4 ;  /* 0x0000000a070a82a4 */ /* 0x000fe4000f8e0204 */
[----:B------:R-:W-:Y:S02]  /*5b40*/  @!UP0 UIADD3 UR11, UPT, UPT, UR11, -UR4, URZ ;  /* 0x800000040b0b8290 */ /* 0x000fe4000fffe0ff */
[----:B------:R-:W-:Y:S02]  /*5b50*/  UIMAD UR7, UR43, UR8, UR38 ;  /* 0x000000082b0772a4 */ /* 0x000fe4000f8e0226 */
[----:B------:R-:W-:Y:S02]  /*5b60*/  @!UP0 UIMAD UR6, UR11, UR42, UR5 ;  /* 0x0000002a0b0682a4 */ /* 0x000fe4000f8e0205 */
[----:B------:R-:W-:Y:S01]  /*5b70*/  UIMAD UR4, UR58, UR9, UR37 ;  /* 0x000000093a0472a4 */ /* 0x000fe2000f8e0225 */
[----:B------:R-:W-:Y:S02]  /*5b80*/  @!UP0 UMOV UR5, UR10 ;  /* 0x0000000a00058c82 */ /* 0x000fe40008000000 */
[----:B------:R-:W-:Y:S02]  /*5b90*/  UIMAD UR38, UR5, UR43, UR7 ;  /* 0x0000002b052672a4 */ /* 0x000fe4000f8e0207 */
[----:B------:R-:W-:Y:S11]  /*5ba0*/  UIMAD UR37, UR6, UR58, UR4 ;  /* 0x0000003a062572a4 */ /* 0x000ff6000f8e0204 */
[----:B------:R-:W-:Y:S01]  /*5bb0*/  @!UPT UIADD3 URZ, UPT, UPT, URZ, URZ, URZ ;  /* 0x000000fffffff290 */ /* 0x000fe2000fffe0ff */
.L_x_90:
[----:B------:R-:W-:Y:S01]  /*5bc0*/  UISETP.NE.AND UP0, UPT, UR39, 0x1, UPT ;  /* 0x000000012700788c */ /* 0x000fe2000bf05270 */
[----:B------:R-:W-:Y:S01]  /*5bd0*/  R2UR UR11, R59 ;  /* 0x000000003b0b72ca */ /* 0x000fe200000e0000 */
[----:B------:R-:W-:Y:S01]  /*5be0*/  USHF.L.U32 UR50, UR26, 0x6, URZ ;  /* 0x000000061a327899 */ /* 0x000fe200080006ff */
[----:B------:R-:W-:Y:S01]  /*5bf0*/  IADD3 R51, PT, PT, R51, 0x1, RZ ;  /* 0x0000000133337810 */ /* 0x000fe20007ffe0ff */
[----:B------:R-:W-:Y:S07]  /*5c00*/  USHF.L.U32 UR49, UR27, 0x6, URZ ;  /* 0x000000061b317899 */ /* 0x000fee00080006ff */
[----:B------:R-:W1:Y:S01]  /*5c10*/  @!UP0 LDCU.128 UR12, c[0x0][0xb10] ;  /* 0x00016200ff0c87ac */ /* 0x000e620008000c00 */
[----:B------:R-:W2:Y:S01]  /*5c20*/  @!UP0 LDCU UR5, c[0x0][0xb0c] ;  /* 0x00016180ff0587ac */ /* 0x000ea20008000800 */
[----:B------:R-:W3:Y:S01]  /*5c30*/  @!UP0 LDCU UR10, c[0x0][0xb20] ;  /* 0x00016400ff0a87ac */ /* 0x000ee20008000800 */
[----:B-1----:R-:W-:Y:S02]  /*5c40*/  UIMAD.WIDE.U32 UR8, UR38, UR12, URZ ;  /* 0x0000000c260872a5 */ /* 0x002fe4000f8e00ff */
[----:B------:R-:W-:Y:S02]  /*5c50*/  UIMAD.WIDE.U32 UR6, UR37, UR15, URZ ;  /* 0x0000000f250672a5 */ /* 0x000fe4000f8e00ff */
[----:B------:R-:W-:Y:S03]  /*5c60*/  @!UP0 UISETP.NE.AND UP1, UPT, UR14, 0x1, UPT ;  /* 0x000000010e00888c */ /* 0x000fe6000bf25270 */
[----:B------:R-:W-:Y:S01]  /*5c70*/  @!UP0 UMOV UR4, UR9 ;  /* 0x0000000900048c82 */ /* 0x000fe20008000000 */
[----:B--2---:R-:W-:Y:S02]  /*5c80*/  @!UP0 UISETP.NE.AND UP2, UPT, UR5, 0x1, UPT ;  /* 0x000000010500888c */ /* 0x004fe4000bf45270 */
[----:B------:R-:W-:Y:S01]  /*5c90*/  @!UP0 USHF.R.U32.HI UR4, URZ, UR13, UR4 ;  /* 0x0000000dff048299 */ /* 0x000fe20008011604 */
[----:B------:R-:W-:Y:S02]  /*5ca0*/  @!UP0 UMOV UR6, UR7 ;  /* 0x0000000700068c82 */ /* 0x000fe40008000000 */
[----:B---3--:R-:W-:Y:S02]  /*5cb0*/  @!UP0 USHF.R.U32.HI UR6, URZ, UR10, UR6 ;  /* 0x0000000aff068299 */ /* 0x008fe40008011606 */
[----:B------:R-:W-:Y:S02]  /*5cc0*/  @!UP0 USEL UR7, UR38, UR4, !UP2 ;  /* 0x0000000426078287 */ /* 0x000fe4000d000000 */
[----:B------:R-:W-:Y:S04]  /*5cd0*/  @!UP0 USEL UR6, UR37, UR6, !UP1 ;  /* 0x0000000625068287 */ /* 0x000fe8000c800000 */
[----:B------:R-:W-:Y:S02]  /*5ce0*/  @!UP0 UIADD3 UR4, UPT, UPT, -UR7, UR6, URZ ;  /* 0x0000000607048290 */ /* 0x000fe4000fffe1ff */
[----:B------:R-:W-:Y:S02]  /*5cf0*/  @!UP0 UIADD3 UR6, UPT, UPT, UR7, -UR6, URZ ;  /* 0x8000000607068290 */ /* 0x000fe4000fffe0ff */
[----:B------:R-:W-:Y:S02]  /*5d00*/  @!UP0 UIMAD UR38, UR4, UR5, UR38 ;  /* 0x00000005042682a4 */ /* 0x000fe4000f8e0226 */
[----:B------:R-:W-:Y:S02]  /*5d10*/  @!UP0 UIMAD UR37, UR6, UR14, UR37 ;  /* 0x0000000e062582a4 */ /* 0x000fe4000f8e0225 */
[----:B------:R-:W-:Y:S09]  /*5d20*/  ULOP3.LUT UP0, URZ, UR11, 0x1b0, URZ, 0xc0, !UPT ;  /* 0x000001b00bff7892 */ /* 0x000ff2000f80c0ff */
[----:B------:R-:W-:Y:S05]  /*5d30*/  BRA.U !UP0, `(.L_x_91) ;  /* 0x00000001087c7547 */ /* 0x000fea000b800000 */
[----:B------:R-:W1:Y:S01]  /*5d40*/  LDCU.64 UR8, c[0x4][0x80] ;  /* 0x01001000ff0877ac */ /* 0x000e620008000a00 */
[----:B------:R-:W-:Y:S01]  /*5d50*/  MOV R2, 0x0 ;  /* 0x0000000000027802 */ /* 0x000fe20000000f00 */
[----:B------:R-:W-:Y:S02]  /*5d60*/  HFMA2 R12, -RZ, RZ, 0, 5.9604644775390625e-08 ;  /* 0x00000001ff0c7431 */ /* 0x000fe400000001ff */
[----:B------:R-:W-:Y:S01]  /*5d70*/  IMAD.MOV.U32 R8, RZ, RZ, 0x70 ;  /* 0x00000070ff087424 */ /* 0x000fe200078e00ff */
[----:B------:R2:W3:Y:S01]  /*5d80*/  LDC.64 R14, c[0x4][R2] ;  /* 0x01000000020e7b82 */ /* 0x0004e20000000a00 */
[----:B------:R-:W4:Y:S01]  /*5d90*/  LDCU.64 UR6, c[0x4][0x88] ;  /* 0x01001100ff0677ac */ /* 0x000f220008000a00 */
[----:B------:R-:W-:Y:S01]  /*5da0*/  IMAD.MOV.U32 R13, RZ, RZ, RZ ;  /* 0x000000ffff0d7224 */ /* 0x000fe200078e00ff */
[----:B------:R-:W2:Y:S01]  /*5db0*/  LDCU.64 UR4, c[0x4][0x8] ;  /* 0x01000100ff0477ac */ /* 0x000ea20008000a00 */
[----:B-1----:R-:W-:Y:S01]  /*5dc0*/  MOV R5, UR9 ;  /* 0x0000000900057c02 */ /* 0x002fe20008000f00 */
[----:B------:R-:W-:Y:S01]  /*5dd0*/  IMAD.U32 R4, RZ, RZ, UR8 ;  /* 0x00000008ff047e24 */ /* 0x000fe2000f8e00ff */
[----:B----4-:R-:W-:Y:S01]  /*5de0*/  MOV R7, UR7 ;  /* 0x0000000700077c02 */ /* 0x010fe20008000f00 */
[----:B------:R-:W-:Y:S01]  /*5df0*/  IMAD.U32 R6, RZ, RZ, UR6 ;  /* 0x00000006ff067e24 */ /* 0x000fe2000f8e00ff */
[----:B--2---:R-:W-:Y:S01]  /*5e00*/  MOV R11, UR5 ;  /* 0x00000005000b7c02 */ /* 0x004fe20008000f00 */
[----:B------:R-:W-:Y:S02]  /*5e10*/  IMAD.U32 R10, RZ, RZ, UR4 ;  /* 0x00000004ff0a7e24 */ /* 0x000fe4000f8e00ff */
[----:B------:R-:W-:Y:S07]  /*5e20*/  LEPC R20, `(.L_x_92) ;  /* 0x000000001014794e */ /* 0x000fee0000000000 */
[----:B---3-5:R-:W-:Y:S05]  /*5e30*/  CALL.ABS.NOINC R14 ;  /* 0x000000000e007343 */ /* 0x028fea0003c00000 */
.L_x_92:
[----:B------:R-:W1:Y:S01]  /*5e40*/  LDCU.64 UR8, c[0x4][0x80] ;  /* 0x01001000ff0877ac */ /* 0x000e620008000a00 */
[----:B------:R-:W2:Y:S01]  /*5e50*/  LDC.64 R2, c[0x4][R2] ;  /* 0x0100000002027b82 */ /* 0x000ea20000000a00 */
[----:B------:R-:W-:Y:S02]  /*5e60*/  HFMA2 R12, -RZ, RZ, 0, 5.9604644775390625e-08 ;  /* 0x00000001ff0c7431 */ /* 0x000fe400000001ff */
[----:B------:R-:W-:Y:S02]  /*5e70*/  IMAD.MOV.U32 R8, RZ, RZ, 0x70 ;  /* 0x00000070ff087424 */ /* 0x000fe400078e00ff */
[----:B------:R-:W-:Y:S01]  /*5e80*/  IMAD.MOV.U32 R13, RZ, RZ, RZ ;  /* 0x000000ffff0d7224 */ /* 0x000fe200078e00ff */
[----:B------:R-:W3:Y:S01]  /*5e90*/  LDCU.64 UR6, c[0x4][0x88] ;  /* 0x01001100ff0677ac */ /* 0x000ee20008000a00 */
[----:B------:R-:W4:Y:S01]  /*5ea0*/  LDCU.64 UR4, c[0x4][0x8] ;  /* 0x01000100ff0477ac */ /* 0x000f220008000a00 */
[----:B-1----:R-:W-:Y:S02]  /*5eb0*/  MOV R4, UR8 ;  /* 0x0000000800047c02 */ /* 0x002fe40008000f00 */
[----:B------:R-:W-:Y:S02]  /*5ec0*/  MOV R5, UR9 ;  /* 0x0000000900057c02 */ /* 0x000fe40008000f00 */
[----:B---3--:R-:W-:Y:S01]  /*5ed0*/  MOV R7, UR7 ;  /* 0x0000000700077c02 */ /* 0x008fe20008000f00 */
[----:B------:R-:W-:Y:S01]  /*5ee0*/  IMAD.U32 R6, RZ, RZ, UR6 ;  /* 0x00000006ff067e24 */ /* 0x000fe2000f8e00ff */
[----:B----4-:R-:W-:Y:S01]  /*5ef0*/  MOV R11, UR5 ;  /* 0x00000005000b7c02 */ /* 0x010fe20008000f00 */
[----:B------:R-:W-:Y:S02]  /*5f00*/  IMAD.U32 R10, RZ, RZ, UR4 ;  /* 0x00000004ff0a7e24 */ /* 0x000fe4000f8e00ff */
[----:B------:R-:W-:Y:S07]  /*5f10*/  LEPC R20, `(.L_x_91) ;  /* 0x000000001014794e */ /* 0x000fee0000000000 */
[----:B--2---:R-:W-:Y:S05]  /*5f20*/  CALL.ABS.NOINC R2 ;  /* 0x0000000002007343 */ /* 0x004fea0003c00000 */
.L_x_91:
[----:B------:R-:W-:Y:S02]  /*5f30*/  R2UR UR6, R49 ;  /* 0x00000000310672ca */ /* 0x000fe400000e0000 */
[----:B------:R-:W-:Y:S02]  /*5f40*/  R2UR UR5, R57 ;  /* 0x00000000390572ca */ /* 0x000fe400000e0000 */
[----:B------:R-:W-:Y:S02]  /*5f50*/  R2UR UR4, R56 ;  /* 0x00000000380472ca */ /* 0x000fe400000e0000 */
[----:B------:R-:W-:Y:S02]  /*5f60*/  ISETP.NE.U32.AND P4, PT, R42, RZ, PT ;  /* 0x000000ff2a00720c */ /* 0x000fe40003f85070 */
[----:B------:R-:W-:Y:S02]  /*5f70*/  ISETP.NE.U32.AND P2, PT, RZ, UR60, PT ;  /* 0x0000003cff007c0c */ /* 0x000fe4000bf45070 */
[----:B------:R-:W-:Y:S02]  /*5f80*/  ISETP.NE.AND.EX P4, PT, R43, RZ, PT, P4 ;  /* 0x000000ff2b00720c */ /* 0x000fe40003f85340 */
[----:B------:R-:W-:Y:S01]  /*5f90*/  ISETP.NE.AND.EX P2, PT, RZ, UR61, PT, P2 ;  /* 0x0000003dff007c0c */ /* 0x000fe2000bf45320 */
[----:B------:R-:W-:Y:S02]  /*5fa0*/  UISETP.NE.AND UP2, UPT, UR6, URZ, UPT ;  /* 0x000000ff0600728c */ /* 0x000fe4000bf45270 */
[----:B------:R-:W-:Y:S04]  /*5fb0*/  UISETP.NE.U32.AND UP0, UPT, UR5, URZ, UPT ;  /* 0x000000ff0500728c */ /* 0x000fe8000bf05070 */
[----:B------:R-:W-:Y:S01]  /*5fc0*/  UISETP.NE.AND.EX UP1, UPT, UR4, URZ, UPT, UP0 ;  /* 0x000000ff0400728c */ /* 0x000fe2000bf25300 */
[----:B------:R-:W-:Y:S01]  /*5fd0*/  PLOP3.LUT P1, PT, PT, PT, UP2, 0x80, 0x8 ;  /* 0x000000000008781c */ /* 0x000fe20003f2f028 */
[----:B------:R-:W-:Y:S03]  /*5fe0*/  UPLOP3.LUT UP0, UPT, UPT, UPT, UPT, 0x40, 0x4 ;  /* 0x000000000004789c */ /* 0x000fe60003f0e870 */
[----:B------:R-:W-:Y:S06]  /*5ff0*/  @UP2 UPLOP3.LUT UP0, UPT, UPT, UPT, UP1, 0x80, 0x8 ;  /* 0x000000000008289c */ /* 0x000fec0003f0f010 */
[----:B------:R-:W-:Y:S01]  /*6000*/  PLOP3.LUT P0, PT, PT, PT, UP0, 0x80, 0x8 ;  /* 0x000000000008781c */ /* 0x000fe20003f0f008 */
[----:B------:R-:W-:Y:S01]  /*6010*/  @!UPT UIADD3 URZ, UPT, UPT, URZ, URZ, URZ ;  /* 0x000000fffffff290 */ /* 0x000fe2000fffe0ff */
[----:B------:R-:W-:Y:S11]  /*6020*/  BRA.U !UP1, `(.L_x_93) ;  /* 0x0000000109407547 */ /* 0x000ff6000b800000 */
[----:B------:R-:W-:Y:S01]  /*6030*/  UISETP.NE.U32.AND UP0, UPT, UR60, URZ, UPT ;  /* 0x000000ff3c00728c */ /* 0x000fe2000bf05070 */
[----:B------:R-:W-:Y:S01]  /*6040*/  R2UR UR6, R57 ;  /* 0x00000000390672ca */ /* 0x000fe200000e0000 */
[----:B------:R-:W1:Y:S01]  /*6050*/  LDCU.64 UR8, c[0x0][0x358] ;  /* 0x00006b00ff0877ac */ /* 0x000e620008000a00 */
[----:B------:R-:W-:Y:S02]  /*6060*/  HFMA2 R45, -RZ, RZ, 0, 5.9604644775390625e-08 ;  /* 0x00000001ff2d7431 */ /* 0x000fe400000001ff */
[----:B------:R-:W-:Y:S01]  /*6070*/  IMAD.MOV.U32 R0, RZ, RZ, 0x1 ;  /* 0x00000001ff007424 */ /* 0x000fe200078e00ff */
[----:B------:R-:W-:Y:S06]  /*6080*/  UISETP.NE.AND.EX UP0, UPT, UR61, URZ, UPT, UP0 ;  /* 0x000000ff3d00728c */ /* 0x000fec000bf05300 */
[----:B------:R-:W-:Y:S05]  /*6090*/  PLOP3.LUT P3, PT, PT, PT, UP0, 0x80, 0x8 ;  /* 0x000000000008781c */ /* 0x000fea0003f6f008 */
[----:B------:R-:W2:Y:S01]  /*60a0*/  @UP0 LDCU.64 UR4, c[0x0][0x888] ;  /* 0x00011100ff0407ac */ /* 0x000ea20008000a00 */
[----:B------:R-:W-:Y:S07]  /*60b0*/  @UP0 UIMAD UR6, UR36, UR6, URZ ;  /* 0x00000006240602a4 */ /* 0x000fee000f8e02ff */
[----:B------:R-:W-:Y:S01]  /*60c0*/  @!P3 PRMT R45, R0, 0x7610, R45 ;  /* 0x00007610002db816 */ /* 0x000fe2000000002d */
[----:B--2---:R-:W-:Y:S06]  /*60d0*/  @UP0 UIMAD.WIDE UR4, UR6, 0x4, UR4 ;  /* 0x00000004060408a5 */ /* 0x004fec000f8e0204 */
[----:B-----5:R-:W-:Y:S02]  /*60e0*/  IMAD.U32 R26, RZ, RZ, UR4 ;  /* 0x00000004ff1a7e24 */ /* 0x020fe4000f8e00ff */
[----:B------:R-:W-:Y:S03]  /*60f0*/  IMAD.U32 R27, RZ, RZ, UR5 ;  /* 0x00000005ff1b7e24 */ /* 0x000fe6000f8e00ff */
[----:B------:R-:W2:Y:S02]  /*6100*/  @!UP0 LDCU UR4, c[0x0][0x880] ;  /* 0x00011000ff0487ac */ /* 0x000ea40008000800 */
[----:B-1----:R1:W5:Y:S02]  /*6110*/  @P3 LDG.E R26, desc[UR8][R26.64] ;  /* 0x000000081a1a3981 */ /* 0x002364000c1e1900 */
[----:B-12---:R-:W-:Y:S02]  /*6120*/  @!P3 MOV R26, UR4 ;  /* 0x00000004001abc02 */ /* 0x006fe40008000f00 */
.L_x_93:
[----:B------:R-:W-:Y:S05]  /*6130*/  @!P4 BRA `(.L_x_94) ;  /* 0x000000000024c947 */ /* 0x000fea0003800000 */
[----:B------:R-:W-:Y:S01]  /*6140*/  ISETP.NE.U32.AND P3, PT, R40, RZ, PT ;  /* 0x000000ff2800720c */ /* 0x000fe20003f65070 */
[----:B------:R-:W1:Y:S03]  /*6150*/  LDCU.64 UR4, c[0x0][0x358] ;  /* 0x00006b00ff0477ac */ /* 0x000e660008000a00 */
[----:B------:R-:W-:Y:S11]  /*6160*/  ISETP.NE.AND.EX P3, PT, R41, RZ, PT, P3 ;  /* 0x000000ff2900720c */ /* 0x000ff60003f65330 */
[----:B------:R-:W-:Y:S02]  /*6170*/  @!UPT UIADD3 URZ, UPT, UPT, URZ, URZ, URZ ;  /* 0x000000fffffff290 */ /* 0x000fe4000fffe0ff */
[----:B------:R-:W2:Y:S01]  /*6180*/  @P3 LDC.64 R2, c[0x0][0x8a8] ;  /* 0x00022a00ff023b82 */ /* 0x000ea20000000a00 */
[----:B------:R-:W-:Y:S04]  /*6190*/  @P3 IMAD R0, R42, UR36, RZ ;  /* 0x000000242a003c24 */ /* 0x000fe8000f8e02ff */
[----:B--2---:R-:W-:Y:S05]  /*61a0*/  @P3 IMAD.WIDE R2, R0, 0x4, R2 ;  /* 0x0000000400023825 */ /* 0x004fea00078e0202 */
[----:B-1---5:R1:W5:Y:S02]  /*61b0*/  @P3 LDG.E R24, desc[UR4][R2.64] ;  /* 0x0000000402183981 */ /* 0x022364000c1e1900 */
[----:B-1----:R-:W2:Y:S02]  /*61c0*/  @!P3 LDC R24, c[0x0][0x8a0] ;  /* 0x00022800ff18bb82 */ /* 0x002ea40000000800 */
.L_x_94:
[----:B-----5:R-:W-:Y:S01]  /*61d0*/  FSETP.NEU.AND P3, PT, R26, RZ, PT ;  /* 0x000000ff1a00720b */ /* 0x020fe20003f6d000 */
[----:B------:R-:W-:Y:S01]  /*61e0*/  IMAD.U32 R2, RZ, RZ, UR46 ;  /* 0x0000002eff027e24 */ /* 0x000fe2000f8e00ff */
[----:B------:R-:W-:Y:S01]  /*61f0*/  SEL R5, RZ, 0xffffffff, P2 ;  /* 0xffffffffff057807 */ /* 0x000fe20001000000 */
[----:B------:R-:W-:Y:S01]  /*6200*/  ULOP3.LUT UR4, UR55, 0x1, URZ, 0x3c, !UPT ;  /* 0x0000000137047892 */ /* 0x000fe2000f8e3cff */
[----:B------:R-:W-:Y:S01]  /*6210*/  @P1 LOP3.LUT P2, RZ, R45, 0xff, RZ, 0xc0, !PT ;  /* 0x000000ff2dff1812 */ /* 0x000fe2000784c0ff */
[----:B------:R-:W-:Y:S01]  /*6220*/  BSSY B1, `(.L_x_95) ;  /* 0x000003d000017945 */ /* 0x000fe20003800000 */
[----:B------:R-:W-:Y:S01]  /*6230*/  @P1 SEL R0, RZ, 0xffffffff, P3 ;  /* 0xffffffffff001807 */ /* 0x000fe20001800000 */
[----:B------:R-:W-:Y:S01]  /*6240*/  IMAD.MOV.U32 R65, RZ, RZ, 0x1 ;  /* 0x00000001ff417424 */ /* 0x000fe200078e00ff */
[----:B------:R-:W-:Y:S01]  /*6250*/  LEA R2, R2, UR44, 0x3 ;  /* 0x0000002c02027c11 */ /* 0x000fe2000f8e18ff */
[----:B------:R-:W-:Y:S01]  /*6260*/  IMAD.U32 R63, RZ, RZ, UR4 ;  /* 0x00000004ff3f7e24 */ /* 0x000fe2000f8e00ff */
[----:B------:R-:W-:Y:S01]  /*6270*/  @P0 SEL R0, R5, R0, !P2 ;  /* 0x0000000005000207 */ /* 0x000fe20005000000 */
[----:B------:R-:W-:Y:S01]  /*6280*/  IMAD.U32 R64, RZ, RZ, UR46 ;  /* 0x0000002eff407e24 */ /* 0x000fe2000f8e00ff */
[----:B------:R-:W-:Y:S02]  /*6290*/  LEA R27, R22, UR44, 0x3 ;  /* 0x0000002c161b7c11 */ /* 0x000fe4000f8e18ff */
[----:B------:R-:W-:Y:S02]  /*62a0*/  CS2R R38, SRZ ;  /* 0x0000000000267805 */ /* 0x000fe4000001ff00 */
[----:B------:R-:W-:Y:S02]  /*62b0*/  @P1 LOP3.LUT R0, R0, 0x1, RZ, 0xc0, !PT ;  /* 0x0000000100001812 */ /* 0x000fe400078ec0ff */
[----:B------:R-:W-:Y:S02]  /*62c0*/  CS2R R36, SRZ ;  /* 0x0000000000247805 */ /* 0x000fe4000001ff00 */
[----:B------:R-:W-:Y:S02]  /*62d0*/  SHF.L.U32 R3, R53, 0x1f, RZ ;  /* 0x0000001f35037819 */ /* 0x000fe400000006ff */
[----:B------:R-:W-:Y:S02]  /*62e0*/  CS2R R30, SRZ ;  /* 0x00000000001e7805 */ /* 0x000fe4000001ff00 */
[----:B------:R-:W-:Y:S02]  /*62f0*/  ISETP.NE.U32.OR P5, PT, R0, 0x1, !P1 ;  /* 0x000000010000780c */ /* 0x000fe40004fa5470 */
[----:B------:R-:W-:Y:S02]  /*6300*/  CS2R R28, SRZ ;  /* 0x00000000001c7805 */ /* 0x000fe4000001ff00 */
[----:B------:R-:W-:Y:S02]  /*6310*/  PLOP3.LUT P2, PT, PT, PT, UP1, 0x80, 0x8 ;  /* 0x000000000008781c */ /* 0x000fe40003f4f018 */
[----:B------:R-:W-:Y:S02]  /*6320*/  LEA.HI R25, R22, R22, RZ, 0x1 ;  /* 0x0000001616197211 */ /* 0x000fe400078f08ff */
[----:B------:R-:W-:Y:S02]  /*6330*/  LOP3.LUT P4, R50, R45, 0xff, RZ, 0xc0, !PT ;  /* 0x000000ff2d327812 */ /* 0x000fe4000788c0ff */
[----:B------:R-:W-:Y:S02]  /*6340*/  SEL R4, RZ, 0xffffffff, P3 ;  /* 0xffffffffff047807 */ /* 0x000fe40001800000 */
[----:B------:R-:W-:Y:S02]  /*6350*/  P2R R61, PR, RZ, 0x20 ;  /* 0x00000020ff3d7803 */ /* 0x000fe40000000000 */
[----:B------:R-:W-:Y:S03]  /*6360*/  @P5 SHF.L.U32 R0, R63, 0x1f, RZ ;  /* 0x0000001f3f005819 */ /* 0x000fe600000006ff */
[----:B------:R-:W-:Y:S01]  /*6370*/  @P2 SEL R4, R5, R4, !P4 ;  /* 0x0000000405042207 */ /* 0x000fe20006000000 */
[----:B------:R1:W3:Y:S03]  /*6380*/  @P5 SYNCS.PHASECHK.TRANS64.TRYWAIT P1, [R2+URZ+0x60], R0 ;  /* 0x00006000020055a7 */ /* 0x0002e600080211ff */
[----:B------:R-:W-:Y:S04]  /*6390*/  LOP3.LUT R4, R4, 0x1, RZ, 0xc0, !PT ;  /* 0x0000000104047812 */ /* 0x000fe800078ec0ff */
[----:B------:R-:W-:Y:S04]  /*63a0*/  ISETP.NE.U32.AND P2, PT, R4, 0x1, PT ;  /* 0x000000010400780c */ /* 0x000fe80003f45070 */
[----:B------:R-:W-:Y:S01]  /*63b0*/  P2R R66, PR, RZ, 0x4 ;  /* 0x00000004ff427803 */ /* 0x000fe20000000000 */
[----:B------:R4:W2:Y:S01]  /*63c0*/  SYNCS.PHASECHK.TRANS64.TRYWAIT P0, [R27+URZ+0xc0], R3 ;  /* 0x0000c0031b0075a7 */ /* 0x0008a200080011ff */
[C---:B-1----:R-:W-:Y:S01]  /*63d0*/  IMAD.SHL.U32 R0, R25.reuse, 0x20, RZ ;  /* 0x0000002019007824 */ /* 0x042fe200078e00ff */
[----:B------:R-:W-:Y:S04]  /*63e0*/  LOP3.LUT R25, R25, 0xffe, RZ, 0xc0, !PT ;  /* 0x00000ffe19197812 */ /* 0x000fe800078ec0ff */
[----:B------:R-:W-:Y:S01]  /*63f0*/  LOP3.LUT R0, R0, 0xffffffc0, RZ, 0xc0, !PT ;  /* 0xffffffc000007812 */ /* 0x000fe200078ec0ff */
[----:B------:R-:W-:Y:S04]  /*6400*/  IMAD.IADD R25, R22, 0x1, -R25 ;  /* 0x0000000116197824 */ /* 0x000fe800078e0a19 */
[----:B------:R-:W-:Y:S04]  /*6410*/  IMAD.IADD R0, R23, 0x1, R0 ;  /* 0x0000000117007824 */ /* 0x000fe800078e0200 */
[----:B------:R-:W-:Y:S01]  /*6420*/  IMAD R25, R25, 0x100000, R0 ;  /* 0x0010000019197824 */ /* 0x000fe200078e0200 */
[----:B---3--:R-:W-:Y:S01]  /*6430*/  @P5 SEL R65, RZ, 0x1, !P1 ;  /* 0x00000001ff415807 */ /* 0x008fe20004800000 */
[----:B----4-:R-:W-:Y:S06]  /*6440*/  @!P5 BRA `(.L_x_96) ;  /* 0x000000000068d947 */ /* 0x010fec0003800000 */
[----:B------:R-:W-:Y:S01]  /*6450*/  HFMA2 R31, -RZ, RZ, 0, 0 ;  /* 0x00000000ff1f7431 */ /* 0x000fe200000001ff */
[----:B------:R-:W-:Y:S01]  /*6460*/  ISETP.NE.AND P1, PT, R65, RZ, PT ;  /* 0x000000ff4100720c */ /* 0x000fe20003f25270 */
[----:B------:R-:W-:Y:S01]  /*6470*/  IMAD.U32 R0, RZ, RZ, UR46 ;  /* 0x0000002eff007e24 */ /* 0x000fe2000f8e00ff */
[----:B------:R-:W-:Y:S11]  /*6480*/  BSSY B0, `(.L_x_97) ;  /* 0x0000005000007945 */ /* 0x000ff60003800000 */
[----:B------:R-:W-:Y:S05]  /*6490*/  @P1 BRA `(.L_x_98) ;  /* 0x00000000000c1947 */ /* 0x000fea0003800000 */
[----:B------:R-:W-:Y:S04]  /*64a0*/  SHF.L.U32 R4, R63, 0x1f, RZ ;  /* 0x0000001f3f047819 */ /* 0x000fe800000006ff */
[----:B------:R-:W1:Y:S02]  /*64b0*/  SYNCS.PHASECHK.TRANS64.TRYWAIT P1, [R2+URZ+0x60], R4 ;  /* 0x00006004020075a7 */ /* 0x000e6400080211ff */
[----:B-1----:R-:W-:Y:S05]  /*64c0*/  @!P1 BRA `(.L_x_99) ;  /* 0x0000001c00e49947 */ /* 0x002fea0003800000 */
.L_x_98:
[----:B------:R-:W-:Y:S05]  /*64d0*/  BSYNC B0 ;  /* 0x0000000000007941 */ /* 0x000fea0003800000 */
.L_x_97:
[----:B------:R-:W-:Y:S01]  /*64e0*/  ISETP.NE.AND P1, PT, R66, RZ, PT ;  /* 0x000000ff4200720c */ /* 0x000fe20003f25270 */
[----:B------:R-:W-:Y:S01]  /*64f0*/  IMAD.MOV.U32 R30, RZ, RZ, RZ ;  /* 0x000000ffff1e7224 */ /* 0x000fe200078e00ff */
[----:B------:R-:W-:Y:S02]  /*6500*/  CS2R R28, SRZ ;  /* 0x00000000001c7805 */ /* 0x000fe4000001ff00 */
[----:B------:R-:W-:Y:S02]  /*6510*/  CS2R R38, SRZ ;  /* 0x0000000000267805 */ /* 0x000fe4000001ff00 */
[----:B------:R-:W-:Y:S07]  /*6520*/  CS2R R36, SRZ ;  /* 0x0000000000247805 */ /* 0x000fee000001ff00 */
[----:B-1----:R-:W-:Y:S01]  /*6530*/  @P1 IMAD R2, R0, 0x800, R44 ;  /* 0x0000080000021824 */ /* 0x002fe200078e022c */
[----:B------:R-:W-:Y:S05]  /*6540*/  @P1 WARPSYNC.ALL ;  /* 0x0000000000001948 */ /* 0x000fea0003800000 */
[----:B------:R-:W-:Y:S01]  /*6550*/  @P1 LEA R2, R2, UR44, 0x1 ;  /* 0x0000002c02021c11 */ /* 0x000fe2000f8e08ff */
[----:B------:R-:W-:Y:S04]  /*6560*/  UIADD3 UR4, UPT, UPT, UR46, 0x1, URZ ;  /* 0x000000012e047890 */ /* 0x000fe8000fffe0ff */
[----:B------:R1:W3:Y:S01]  /*6570*/  @P1 LDSM.16.M88.4 R28, [R2+0x200] ;  /* 0x00020000021c183b */ /* 0x0002e20000000200 */
[----:B------:R-:W-:Y:S01]  /*6580*/  UISETP.NE.AND UP0, UPT, UR4, 0x3, UPT ;  /* 0x000000030400788c */ /* 0x000fe2000bf05270 */
[----:B------:R-:W-:Y:S03]  /*6590*/  @P1 IMAD R0, R54, 0x2, R2 ;  /* 0x0000000236001824 */ /* 0x000fe600078e0202 */
[----:B------:R-:W-:Y:S02]  /*65a0*/  USEL UR5, URZ, 0x1, UP0 ;  /* 0x00000001ff057887 */ /* 0x000fe40008000000 */
[----:B------:R1:W4:Y:S01]  /*65b0*/  @P1 LDSM.16.M88.4 R36, [R0+0x200] ;  /* 0x000200000024183b */ /* 0x0003220000000200 */
[----:B------:R-:W-:Y:S03]  /*65c0*/  USEL UR4, UR4, URZ, UP0 ;  /* 0x000000ff04047287 */ /* 0x000fe60008000000 */
[----:B------:R-:W-:Y:S03]  /*65d0*/  LOP3.LUT R63, R63, UR5, RZ, 0x3c, !PT ;  /* 0x000000053f3f7c12 */ /* 0x000fe6000f8e3cff */
[----:B------:R-:W-:Y:S02]  /*65e0*/  IMAD.U32 R64, RZ, RZ, UR4 ;  /* 0x00000004ff407e24 */ /* 0x000fe4000f8e00ff */
.L_x_96:
[----:B------:R-:W-:Y:S05]  /*65f0*/  BSYNC B1 ;  /* 0x0000000000017941 */ /* 0x000fea0003800000 */
.L_x_95:
[----:B-1----:R-:W-:Y:S04]  /*6600*/  SHF.R.U32.HI R0, RZ, 0x15, R25 ;  /* 0x00000015ff007819 */ /* 0x002fe80000011619 */
[----:B------:R-:W-:Y:S01]  /*6610*/  LOP3.LUT P1, RZ, R0, 0x3, R46, 0x48, !PT ;  /* 0x0000000300ff7812 */ /* 0x000fe2000782482e */
[----:B------:R-:W-:Y:S01]  /*6620*/  @!UPT UIADD3 URZ, UPT, UPT, URZ, URZ, URZ ;  /* 0x000000fffffff290 */ /* 0x000fe2000fffe0ff */
[----:B--2---:R-:W-:Y:S11]  /*6630*/  @P0 BRA `(.L_x_100) ;  /* 0x0000000000080947 */ /* 0x004ff60003800000 */
[----:B------:R-:W1:Y:S02]  /*6640*/  SYNCS.PHASECHK.TRANS64.TRYWAIT P0, [R27+URZ+0xc0], R3 ;  /* 0x0000c0031b0075a7 */ /* 0x000e6400080011ff */
[----:B-1----:R-:W-:Y:S05]  /*6650*/  @!P0 BRA `(.L_x_101) ;  /* 0x0000001c00948947 */ /* 0x002fea0003800000 */
.L_x_100:
[----:B------:R-:W-:Y:S05]  /*6660*/  @!P1 BRA `(.L_x_102) ;  /* 0x0000000000409947 */ /* 0x000fea0003800000 */
[----:B------:R-:W2:Y:S01]  /*6670*/  LDCU.64 UR8, c[0x4][0x70] ;  /* 0x01000e00ff0877ac */ /* 0x000ea20008000a00 */
[----:B-1----:R-:W-:Y:S01]  /*6680*/  MOV R3, 0x0 ;  /* 0x0000000000037802 */ /* 0x002fe20000000f00 */
[----:B------:R-:W-:Y:S02]  /*6690*/  HFMA2 R12, -RZ, RZ, 0, 5.9604644775390625e-08 ;  /* 0x00000001ff0c7431 */ /* 0x000fe400000001ff */
[----:B------:R-:W-:Y:S02]  /*66a0*/  IMAD.MOV.U32 R8, RZ, RZ, 0x192 ;  /* 0x00000192ff087424 */ /* 0x000fe400078e00ff */
[----:B------:R-:W-:Y:S01]  /*66b0*/  IMAD.MOV.U32 R13, RZ, RZ, RZ ;  /* 0x000000ffff0d7224 */ /* 0x000fe200078e00ff */
[----:B------:R-:W1:Y:S01]  /*66c0*/  LDCU.64 UR6, c[0x4][0x78] ;  /* 0x01000f00ff0677ac */ /* 0x000e620008000a00 */
[----:B------:R-:W3:Y:S01]  /*66d0*/  LDC.64 R2, c[0x4][R3] ;  /* 0x0100000003027b82 */ /* 0x000ee20000000a00 */
[----:B------:R-:W5:Y:S01]  /*66e0*/  LDCU.64 UR4, c[0x4][0x10] ;  /* 0x01000200ff0477ac */ /* 0x000f620008000a00 */
[----:B--2---:R-:W-:Y:S01]  /*66f0*/  MOV R5, UR9 ;  /* 0x0000000900057c02 */ /* 0x004fe20008000f00 */
[----:B------:R-:W-:Y:S01]  /*6700*/  IMAD.U32 R4, RZ, RZ, UR8 ;  /* 0x00000008ff047e24 */ /* 0x000fe2000f8e00ff */
[----:B-1----:R-:W-:Y:S01]  /*6710*/  MOV R7, UR7 ;  /* 0x0000000700077c02 */ /* 0x002fe20008000f00 */
[----:B------:R-:W-:Y:S01]  /*6720*/  IMAD.U32 R6, RZ, RZ, UR6 ;  /* 0x00000006ff067e24 */ /* 0x000fe2000f8e00ff */
[----:B-----5:R-:W-:Y:S01]  /*6730*/  MOV R11, UR5 ;  /* 0x00000005000b7c02 */ /* 0x020fe20008000f00 */
[----:B------:R-:W-:Y:S02]  /*6740*/  IMAD.U32 R10, RZ, RZ, UR4 ;  /* 0x00000004ff0a7e24 */ /* 0x000fe4000f8e00ff */
[----:B------:R-:W-:Y:S07]  /*6750*/  LEPC R20, `(.L_x_102) ;  /* 0x000000001014794e */ /* 0x000fee0000000000 */
[----:B---34-:R-:W-:Y:S05]  /*6760*/  CALL.ABS.NOINC R2 ;  /* 0x0000000002007343 */ /* 0x018fea0003c00000 */
.L_x_102:
[----:B------:R-:W-:Y:S05]  /*6770*/  WARPSYNC.ALL ;  /* 0x0000000000007948 */ /* 0x000fea0003800000 */
[----:B------:R-:W-:Y:S01]  /*6780*/  R2UR UR4, R25 ;  /* 0x00000000190472ca */ /* 0x000fe200000e0000 */
[----:B-1-3--:R-:W-:Y:S01]  /*6790*/  HADD2.F32 R3, -RZ, R28.H0_H0 ;  /* 0x2000001cff037230 */ /* 0x00afe20000004100 */
[----:B------:R-:W-:Y:S01]  /*67a0*/  SHF.L.U32 R62, R54, 0x1, RZ ;  /* 0x00000001363e7819 */ /* 0x000fe200000006ff */
[----:B------:R-:W-:Y:S01]  /*67b0*/  HADD2.F32 R20, -RZ, R30.H0_H0 ;  /* 0x2000001eff147230 */ /* 0x000fe20000004100 */
[----:B------:R-:W-:Y:S01]  /*67c0*/  ISETP.NE.AND P0, PT, R55, RZ, PT ;  /* 0x000000ff3700720c */ /* 0x000fe20003f05270 */
[----:B------:R-:W-:Y:S08]  /*67d0*/  BSSY.RECONVERGENT B0, `(.L_x_103) ;  /* 0x000004e000007945 */ /* 0x000ff00003800200 */
[----:B------:R-:W1:Y:S02]  /*67e0*/  LDTM.16dp256bit.x4 R4, tmem[UR4] ;  /* 0x00000004000479ee */ /* 0x000e640008120000 */
[C---:B-1----:R-:W-:Y:S01]  /*67f0*/  FMUL R0, R24.reuse, R4 ;  /* 0x0000000418007220 */ /* 0x042fe20000400000 */
[----:B------:R-:W-:Y:S02]  /*6800*/  HADD2.F32 R4, -RZ, R28.H1_H1 ;  /* 0x3000001cff047230 */ /* 0x000fe40000004100 */
[----:B------:R-:W-:Y:S01]  /*6810*/  FMUL R2, R24, R5 ;  /* 0x0000000518027220 */ /* 0x000fe20000400000 */
[--C-:B------:R-:W-:Y:S02]  /*6820*/  HADD2.F32 R5, -RZ, R29.reuse.H0_H0 ;  /* 0x2000001dff057230 */ /* 0x100fe40000004100 */
[----:B------:R-:W-:Y:S01]  /*6830*/  FFMA R0, R26, R3, R0 ;  /* 0x000000031a007223 */ /* 0x000fe20000000000 */
[----:B------:R-:W-:Y:S01]  /*6840*/  FMUL R3, R24, R6 ;  /* 0x0000000618037220 */ /* 0x000fe20000400000 */
[----:B------:R-:W-:Y:S02]  /*6850*/  HADD2.F32 R6, -RZ, R29.H1_H1 ;  /* 0x3000001dff067230 */ /* 0x000fe40000004100 */
[----:B------:R-:W-:Y:S01]  /*6860*/  FFMA R2, R26, R4, R2 ;  /* 0x000000041a027223 */ /* 0x000fe20000000002 */
[----:B------:R-:W-:Y:S01]  /*6870*/  FMUL R7, R24, R7 ;  /* 0x0000000718077220 */ /* 0x000fe20000400000 */
[----:B------:R-:W-:Y:S01]  /*6880*/  FFMA R3, R26, R5, R3 ;  /* 0x000000051a037223 */ /* 0x000fe20000000003 */
[C---:B------:R-:W-:Y:S01]  /*6890*/  FMUL R4, R24.reuse, R8 ;  /* 0x0000000818047220 */ /* 0x040fe20000400000 */
[----:B------:R-:W-:Y:S01]  /*68a0*/  FMUL R5, R24, R9 ;  /* 0x0000000918057220 */ /* 0x000fe20000400000 */
[----:B------:R-:W-:Y:S01]  /*68b0*/  F2FP.F16.F32.PACK_AB R32, R2, R0 ;  /* 0x000000000220723e */ /* 0x000fe200000000ff */
[C---:B------:R-:W-:Y:S01]  /*68c0*/  FFMA R7, R26.reuse, R6, R7 ;  /* 0x000000061a077223 */ /* 0x040fe20000000007 */
[----:B------:R-:W-:Y:S02]  /*68d0*/  HADD2.F32 R0, -RZ, R30.H1_H1 ;  /* 0x3000001eff007230 */ /* 0x000fe40000004100 */
[----:B------:R-:W-:Y:S01]  /*68e0*/  FFMA R4, R26, R20, R4 ;  /* 0x000000141a047223 */ /* 0x000fe20000000004 */
[--C-:B------:R-:W-:Y:S02]  /*68f0*/  HADD2.F32 R2, -RZ, R31.reuse.H0_H0 ;  /* 0x2000001fff027230 */ /* 0x100fe40000004100 */
[----:B------:R-:W-:Y:S01]  /*6900*/  FMUL R6, R24, R10 ;  /* 0x0000000a18067220 */ /* 0x000fe20000400000 */
[----:B------:R-:W-:Y:S01]  /*6910*/  F2FP.F16.F32.PACK_AB R33, R7, R3 ;  /* 0x000000030721723e */ /* 0x000fe200000000ff */
[----:B------:R-:W-:Y:S02]  /*6920*/  HADD2.F32 R3, -RZ, R31.H1_H1 ;  /* 0x3000001fff037230 */ /* 0x000fe40000004100 */
[----:B------:R-:W-:Y:S01]  /*6930*/  FFMA R5, R26, R0, R5 ;  /* 0x000000001a057223 */ /* 0x000fe20000000005 */
[C---:B------:R-:W-:Y:S01]  /*6940*/  FMUL R11, R24.reuse, R11 ;  /* 0x0000000b180b7220 */ /* 0x040fe20000400000 */
[--C-:B----4-:R-:W-:Y:S02]  /*6950*/  HADD2.F32 R7, -RZ, R36.reuse.H0_H0 ;  /* 0x20000024ff077230 */ /* 0x110fe40000004100 */
[C---:B------:R-:W-:Y:S01]  /*6960*/  FMUL R8, R24.reuse, R12 ;  /* 0x0000000c18087220 */ /* 0x040fe20000400000 */
[----:B------:R-:W-:Y:S02]  /*6970*/  HADD2.F32 R0, -RZ, R36.H1_H1 ;  /* 0x30000024ff007230 */ /* 0x000fe40000004100 */
[----:B------:R-:W-:Y:S01]  /*6980*/  FMUL R9, R24, R13 ;  /* 0x0000000d18097220 */ /* 0x000fe20000400000 */
[C---:B------:R-:W-:Y:S01]  /*6990*/  FFMA R6, R26.reuse, R2, R6 ;  /* 0x000000021a067223 */ /* 0x040fe20000000006 */
[C---:B------:R-:W-:Y:S01]  /*69a0*/  FFMA R11, R26.reuse, R3, R11 ;  /* 0x000000031a0b7223 */ /* 0x040fe2000000000b */
[C---:B------:R-:W-:Y:S01]  /*69b0*/  FFMA R8, R26.reuse, R7, R8 ;  /* 0x000000071a087223 */ /* 0x040fe20000000008 */
[----:B------:R-:W-:Y:S01]  /*69c0*/  FFMA R9, R26, R0, R9 ;  /* 0x000000001a097223 */ /* 0x000fe20000000009 */
[--C-:B------:R-:W-:Y:S02]  /*69d0*/  HADD2.F32 R2, -RZ, R37.reuse.H0_H0 ;  /* 0x20000025ff027230 */ /* 0x100fe40000004100 */
[C---:B------:R-:W-:Y:S01]  /*69e0*/  FMUL R10, R24.reuse, R14 ;  /* 0x0000000e180a7220 */ /* 0x040fe20000400000 */
[----:B------:R-:W-:Y:S02]  /*69f0*/  HADD2.F32 R0, -RZ, R37.H1_H1 ;  /* 0x30000025ff007230 */ /* 0x000fe40000004100 */
[----:B------:R-:W-:Y:S01]  /*6a00*/  FMUL R15, R24, R15 ;  /* 0x0000000f180f7220 */ /* 0x000fe20000400000 */
[----:B------:R-:W-:Y:S01]  /*6a10*/  F2FP.F16.F32.PACK_AB R34, R5, R4 ;  /* 0x000000040522723e */ /* 0x000fe200000000ff */
[----:B------:R-:W-:Y:S01]  /*6a20*/  FFMA R10, R26, R2, R10 ;  /* 0x000000021a0a7223 */ /* 0x000fe2000000000a */
[----:B------:R-:W-:Y:S01]  /*6a30*/  FMUL R12, R24, R16 ;  /* 0x00000010180c7220 */ /* 0x000fe20000400000 */
[----:B------:R-:W-:Y:S01]  /*6a40*/  FFMA R15, R26, R0, R15 ;  /* 0x000000001a0f7223 */ /* 0x000fe2000000000f */
[--C-:B------:R-:W-:Y:S01]  /*6a50*/  HADD2.F32 R0, -RZ, R38.reuse.H0_H0 ;  /* 0x20000026ff007230 */ /* 0x100fe20000004100 */
[----:B------:R-:W-:Y:S01]  /*6a60*/  MOV R5, UR46 ;  /* 0x0000002e00057c02 */ /* 0x000fe20008000f00 */
[----:B------:R-:W-:Y:S02]  /*6a70*/  HADD2.F32 R2, -RZ, R38.H1_H1 ;  /* 0x30000026ff027230 */ /* 0x000fe40000004100 */
[C---:B------:R-:W-:Y:S01]  /*6a80*/  FMUL R13, R24.reuse, R17 ;  /* 0x00000011180d7220 */ /* 0x040fe20000400000 */
[--C-:B------:R-:W-:Y:S02]  /*6a90*/  HADD2.F32 R3, -RZ, R39.reuse.H0_H0 ;  /* 0x20000027ff037230 */ /* 0x100fe40000004100 */
[C---:B------:R-:W-:Y:S01]  /*6aa0*/  FMUL R14, R24.reuse, R18 ;  /* 0x00000012180e7220 */ /* 0x040fe20000400000 */
[----:B------:R-:W-:Y:S02]  /*6ab0*/  HADD2.F32 R4, -RZ, R39.H1_H1 ;  /* 0x30000027ff047230 */ /* 0x000fe40000004100 */
[----:B------:R-:W-:Y:S01]  /*6ac0*/  FMUL R19, R24, R19 ;  /* 0x0000001318137220 */ /* 0x000fe20000400000 */
[C---:B------:R-:W-:Y:S01]  /*6ad0*/  FFMA R12, R26.reuse, R0, R12 ;  /* 0x000000001a0c7223 */ /* 0x040fe2000000000c */
[----:B------:R-:W-:Y:S01]  /*6ae0*/  LEA R5, R5, R44, 0xb ;  /* 0x0000002c05057211 */ /* 0x000fe200078e58ff */
[C---:B------:R-:W-:Y:S01]  /*6af0*/  FFMA R13, R26.reuse, R2, R13 ;  /* 0x000000021a0d7223 */ /* 0x040fe2000000000d */
[C---:B------:R-:W-:Y:S01]  /*6b00*/  FFMA R14, R26.reuse, R3, R14 ;  /* 0x000000031a0e7223 */ /* 0x040fe2000000000e */
[----:B------:R-:W-:Y:S01]  /*6b10*/  FFMA R19, R26, R4, R19 ;  /* 0x000000041a137223 */ /* 0x000fe20000000013 */
[----:B------:R-:W-:Y:S02]  /*6b20*/  F2FP.F16.F32.PACK_AB R35, R11, R6 ;  /* 0x000000060b23723e */ /* 0x000fe400000000ff */
[----:B------:R-:W-:Y:S02]  /*6b30*/  LEA R5, R5, UR44, 0x1 ;  /* 0x0000002c05057c11 */ /* 0x000fe4000f8e08ff */
[----:B------:R-:W-:Y:S02]  /*6b40*/  F2FP.F16.F32.PACK_AB R8, R9, R8 ;  /* 0x000000080908723e */ /* 0x000fe400000000ff */
[----:B------:R-:W-:Y:S01]  /*6b50*/  F2FP.F16.F32.PACK_AB R9, R15, R10 ;  /* 0x0000000a0f09723e */ /* 0x000fe200000000ff */
[----:B------:R1:W-:Y:S01]  /*6b60*/  STSM.16.M88.4 [R5+0x200], R32 ;  /* 0x0002002005007844 */ /* 0x0003e20000000200 */
[----:B------:R-:W-:Y:S02]  /*6b70*/  F2FP.F16.F32.PACK_AB R10, R13, R12 ;  /* 0x0000000c0d0a723e */ /* 0x000fe400000000ff */
[----:B------:R-:W-:Y:S02]  /*6b80*/  F2FP.F16.F32.PACK_AB R11, R19, R14 ;  /* 0x0000000e130b723e */ /* 0x000fe400000000ff */
[----:B------:R-:W-:Y:S05]  /*6b90*/  IADD3 R0, PT, PT, R62, 0x200, R5 ;  /* 0x000002003e007810 */ /* 0x000fea0007ffe005 */
[----:B------:R1:W-:Y:S01]  /*6ba0*/  STSM.16.M88.4 [R0], R8 ;  /* 0x0000000800007844 */ /* 0x0003e20000000200 */
[----:B------:R-:W-:Y:S01]  /*6bb0*/  @!PT LDS RZ, [RZ] ;  /* 0x00000000fffff984 */ /* 0x000fe20000000800 */
[----:B------:R-:W-:Y:S01]  /*6bc0*/  @!PT LDS RZ, [RZ] ;  /* 0x00000000fffff984 */ /* 0x000fe20000000800 */
[----:B------:R-:W-:Y:S01]  /*6bd0*/  @!PT LDS RZ, [RZ] ;  /* 0x00000000fffff984 */ /* 0x000fe20000000800 */
[----:B------:R-:W-:Y:S01]  /*6be0*/  @!PT LDS RZ, [RZ] ;  /* 0x00000000fffff984 */ /* 0x000fe20000000800 */
[----:B------:R2:W-:Y:S07]  /*6bf0*/  MEMBAR.ALL.CTA ;  /* 0x0000000000007992 */ /* 0x0005ee0000008000 */
[----:B--2---:R-:W2:Y:S02]  /*6c00*/  FENCE.VIEW.ASYNC.S ;  /* 0x00000000000073c6 */ /* 0x004ea40000000000 */
[----:B--2---:R-:W-:Y:S06]  /*6c10*/  BAR.SYNC.DEFER_BLOCKING 0x1, 0x80 ;  /* 0x0042000000007b1d */ /* 0x004fec0000010000 */
[----:B------:R-:W-:Y:S05]  /*6c20*/  @P0 BRA `(.L_x_104) ;  /* 0x0000000000200947 */ /* 0x000fea0003800000 */
[----:B------:R-:W2:Y:S01]  /*6c30*/  LDCU.64 UR6, c[0x0][0x348] ;  /* 0x00006900ff0677ac */ /* 0x000ea20008000a00 */
[----:B------:R-:W-:Y:S01]  /*6c40*/  ULEA UR5, UR46, UR44, 0xc ;  /* 0x0000002c2e057291 */ /* 0x000fe2000f8e60ff */
[----:B------:R-:W-:Y:S03]  /*6c50*/  UMOV UR51, UR36 ;  /* 0x0000002400337c82 */ /* 0x000fe60008000000 */
[----:B------:R-:W-:Y:S02]  /*6c60*/  UIADD3 UR48, UPT, UPT, UR5, 0x200, URZ ;  /* 0x0000020005307890 */ /* 0x000fe4000fffe0ff */
[----:B--2---:R-:W-:Y:S04]  /*6c70*/  UIADD3 UR4, UP0, UPT, UR6, 0x680, URZ ;  /* 0x0000068006047890 */ /* 0x004fe8000ff1e0ff */
[----:B------:R-:W-:Y:S09]  /*6c80*/  UIADD3.X UR5, UPT, UPT, URZ, UR7, URZ, UP0, !UPT ;  /* 0x00000007ff057290 */ /* 0x000ff200087fe4ff */
[----:B------:R2:W-:Y:S02]  /*6c90*/  UTMASTG.3D [UR48], [UR4] ;  /* 0x00000030040073b5 */ /* 0x0005e40008010000 */
[----:B--2---:R0:W-:Y:S02]  /*6ca0*/  UTMACMDFLUSH ;  /* 0x00000000000079b7 */ /* 0x0041e40000000000 */
.L_x_104:
[----:B------:R-:W-:Y:S05]  /*6cb0*/  BSYNC.RECONVERGENT B0 ;  /* 0x0000000000007941 */ /* 0x000fea0003800200 */
.L_x_103:
[----:B------:R-:W-:Y:S01]  /*6cc0*/  UIADD3 UR47, UPT, UPT, UR46, 0x1, URZ ;  /* 0x000000012e2f7890 */ /* 0x000fe2000fffe0ff */
[----:B------:R-:W-:Y:S03]  /*6cd0*/  BSSY.RECONVERGENT B0, `(.L_x_105) ;  /* 0x0000005000007945 */ /* 0x000fe60003800200 */
[----:B------:R-:W-:Y:S04]  /*6ce0*/  UISETP.NE.AND UP0, UPT, UR47, 0x3, UPT ;  /* 0x000000032f00788c */ /* 0x000fe8000bf05270 */
[----:B------:R-:W-:Y:S01]  /*6cf0*/  USEL UR45, UR47, URZ, UP0 ;  /* 0x000000ff2f2d7287 */ /* 0x000fe20008000000 */
[----:B------:R-:W-:Y:S11]  /*6d00*/  @P0 BRA `(.L_x_106) ;  /* 0x0000000000040947 */ /* 0x000ff60003800000 */
[----:B------:R-:W-:Y:S04]  /*6d10*/  DEPBAR.LE SB0, 0x1 ;  /* 0x000080400000791a */ /* 0x000fe80000000000 */
.L_x_106:
[----:B------:R-:W-:Y:S05]  /*6d20*/  BSYNC.RECONVERGENT B0 ;  /* 0x0000000000007941 */ /* 0x000fea0003800200 */
.L_x_105:
[----:B------:R-:W-:Y:S01]  /*6d30*/  BAR.SYNC.DEFER_BLOCKING 0x1, 0x80 ;  /* 0x0042000000007b1d */ /* 0x000fe20000010000 */
[----:B------:R-:W-:Y:S01]  /*6d40*/  ISETP.NE.AND P1, PT, R61, RZ, PT ;  /* 0x000000ff3d00720c */ /* 0x000fe20003f25270 */
[----:B------:R-:W-:Y:S01]  /*6d50*/  UISETP.NE.AND UP0, UPT, UR53, URZ, UPT ;  /* 0x000000ff3500728c */ /* 0x000fe2000bf05270 */
[----:B------:R-:W-:Y:S11]  /*6d60*/  LEA R2, R64, UR44, 0x3 ;  /* 0x0000002c40027c11 */ /* 0x000ff6000f8e18ff */
[----:B------:R-:W-:Y:S01]  /*6d70*/  @P1 SHF.L.U32 R3, R63, 0x1f, RZ ;  /* 0x0000001f3f031819 */ /* 0x000fe200000006ff */
[----:B------:R-:W-:Y:S06]  /*6d80*/  BRA.U !UP0, `(.L_x_107) ;  /* 0x0000000108247547 */ /* 0x000fec000b800000 */
[----:B------:R-:W-:Y:S01]  /*6d90*/  IMAD.U32 R4, RZ, RZ, UR52 ;  /* 0x00000034ff047e24 */ /* 0x000fe2000f8e00ff */
[----:B-1----:R-:W-:Y:S01]  /*6da0*/  MOV R0, UR54 ;  /* 0x0000003600007c02 */ /* 0x002fe20008000f00 */
[----:B------:R-:W-:Y:S03]  /*6db0*/  UIADD3 UR4, UPT, UPT, UR52, 0x1, URZ ;  /* 0x0000000134047890 */ /* 0x000fe6000fffe0ff */
[----:B------:R-:W-:Y:S01]  /*6dc0*/  @P1 LEA R4, R4, UR44, 0x3 ;  /* 0x0000002c04041c11 */ /* 0x000fe2000f8e18ff */
[----:B------:R-:W-:Y:S04]  /*6dd0*/  UISETP.NE.AND UP0, UPT, UR4, 0x3, UPT ;  /* 0x000000030400788c */ /* 0x000fe8000bf05270 */
[----:B------:R-:W-:Y:S01]  /*6de0*/  @P1 VIADD R4, R4, 0x78 ;  /* 0x0000007804041836 */ /* 0x000fe20000000000 */
[----:B------:R-:W-:Y:S04]  /*6df0*/  USEL UR52, UR4, URZ, UP0 ;  /* 0x000000ff04347287 */ /* 0x000fe80008000000 */
[----:B------:R-:W-:Y:S04]  /*6e00*/  @P1 PRMT R0, R0, 0x654, R4 ;  /* 0x0000065400001816 */ /* 0x000fe80000000004 */
[----:B------:R2:W-:Y:S04]  /*6e10*/  @P1 SYNCS.ARRIVE.TRANS64.RED.A1T0 RZ, [R0+URZ], RZ ;  /* 0x000000ff00ff19a7 */ /* 0x0005e800081004ff */
.L_x_107:
[----:B------:R-:W3:Y:S01]  /*6e20*/  @P1 SYNCS.PHASECHK.TRANS64.TRYWAIT P0, [R2+URZ+0x60], R3 ;  /* 0x00006003020015a7 */ /* 0x000ee200080011ff */
[----:B------:R-:W-:Y:S01]  /*6e30*/  BSSY B1, `(.L_x_108) ;  /* 0x0000013000017945 */ /* 0x000fe20003800000 */
[----:B---3--:R-:W-:Y:S03]  /*6e40*/  @P1 SEL R65, RZ, 0x1, !P0 ;  /* 0x00000001ff411807 */ /* 0x008fe60004000000 */
[----:B------:R-:W-:Y:S05]  /*6e50*/  @!P1 BRA `(.L_x_109) ;  /* 0x0000000000409947 */ /* 0x000fea0003800000 */
[----:B------:R-:W-:Y:S01]  /*6e60*/  ISETP.NE.AND P1, PT, R66, RZ, PT ;  /* 0x000000ff4200720c */ /* 0x000fe20003f25270 */
[----:B------:R-:W-:Y:S01]  /*6e70*/  BSSY B0, `(.L_x_110) ;  /* 0x0000009000007945 */ /* 0x000fe20003800000 */
[----:B------:R-:W-:Y:S11]  /*6e80*/  ISETP.NE.AND P0, PT, R65, RZ, PT ;  /* 0x000000ff4100720c */ /* 0x000ff60003f05270 */
[----:B------:R-:W-:Y:S05]  /*6e90*/  @P1 IMAD R3, R64, 0x800, R44 ;  /* 0x0000080040031824 */ /* 0x000fea00078e022c */
[----:B------:R-:W-:Y:S05]  /*6ea0*/  @P1 LEA R3, R3, UR44, 0x1 ;  /* 0x0000002c03031c11 */ /* 0x000fea000f8e08ff */
[----:B-12---:R-:W-:Y:S01]  /*6eb0*/  @P1 IMAD.IADD R0, R62, 0x1, R3 ;  /* 0x000000013e001824 */ /* 0x006fe200078e0203 */
[----:B------:R-:W-:Y:S06]  /*6ec0*/  @P0 BRA `(.L_x_111) ;  /* 0x00000000000c0947 */ /* 0x000fec0003800000 */
[----:B------:R-:W-:Y:S04]  /*6ed0*/  SHF.L.U32 R63, R63, 0x1f, RZ ;  /* 0x0000001f3f3f7819 */ /* 0x000fe800000006ff */
[----:B------:R-:W1:Y:S02]  /*6ee0*/  SYNCS.PHASECHK.TRANS64.TRYWAIT P0, [R2+URZ+0x60], R63 ;  /* 0x0000603f020075a7 */ /* 0x000e6400080011ff */
[----:B-1----:R-:W-:Y:S05]  /*6ef0*/  @!P0 BRA `(.L_x_112) ;  /* 0x0000001400808947 */ /* 0x002fea0003800000 */
.L_x_111:
[----:B------:R-:W-:Y:S05]  /*6f00*/  BSYNC B0 ;  /* 0x0000000000007941 */ /* 0x000fea0003800000 */
.L_x_110:
[----:B------:R-:W-:Y:S11]  /*6f10*/  ISETP.NE.AND P0, PT, R66, RZ, PT ;  /* 0x000000ff4200720c */ /* 0x000ff60003f05270 */
[----:B------:R-:W-:Y:S02]  /*6f20*/  @!UPT UIADD3 URZ, UPT, UPT, URZ, URZ, URZ ;  /* 0x000000fffffff290 */ /* 0x000fe4000fffe0ff */
[----:B------:R-:W-:Y:S05]  /*6f30*/  @P0 WARPSYNC.ALL ;  /* 0x0000000000000948 */ /* 0x000fea0003800000 */
[----:B------:R3:W4:Y:S04]  /*6f40*/  @P0 LDSM.16.M88.4 R28, [R3+0x200] ;  /* 0x00020000031c083b */ /* 0x0007280000000200 */
[----:B------:R3:W2:Y:S02]  /*6f50*/  @P0 LDSM.16.M88.4 R36, [R0+0x200] ;  /* 0x000200000024083b */ /* 0x0006a40000000200 */
.L_x_109:
[----:B------:R-:W-:Y:S05]  /*6f60*/  BSYNC B1 ;  /* 0x0000000000017941 */ /* 0x000fea0003800000 */
.L_x_108:
[----:B-123--:R-:W-:Y:S05]  /*6f70*/  VIADD R0, R25, 0x20 ;  /* 0x0000002019007836 */ /* 0x00efea0000000000 */
[----:B------:R-:W-:Y:S04]  /*6f80*/  SHF.R.U32.HI R0, RZ, 0x15, R0 ;  /* 0x00000015ff007819 */ /* 0x000fe80000011600 */
[----:B------:R-:W-:Y:S11]  /*6f90*/  LOP3.LUT P0, RZ, R0, 0x3, R46, 0x48, !PT ;  /* 0x0000000300ff7812 */ /* 0x000ff6000780482e */
[----:B------:R-:W-:Y:S02]  /*6fa0*/  @!UPT UIADD3 URZ, UPT, UPT, URZ, URZ, URZ ;  /* 0x000000fffffff290 */ /* 0x000fe4000fffe0ff */
[----:B------:R-:W-:Y:S05]  /*6fb0*/  @!P0 BRA `(.L_x_113) ;  /* 0x0000000000408947 */ /* 0x000fea0003800000 */
[----:B------:R-:W1:Y:S01]  /*6fc0*/  LDCU.64 UR8, c[0x4][0x70] ;  /* 0x01000e00ff0877ac */ /* 0x000e620008000a00 */
[----:B------:R-:W-:Y:S01]  /*6fd0*/  MOV R3, 0x0 ;  /* 0x0000000000037802 */ /* 0x000fe20000000f00 */
[----:B------:R-:W-:Y:S02]  /*6fe0*/  HFMA2 R12, -RZ, RZ, 0, 5.9604644775390625e-08 ;  /* 0x00000001ff0c7431 */ /* 0x000fe400000001ff */
[----:B------:R-:W-:Y:S02]  /*6ff0*/  IMAD.MOV.U32 R8, RZ, RZ, 0x192 ;  /* 0x00000192ff087424 */ /* 0x000fe400078e00ff */
[----:B------:R-:W-:Y:S01]  /*7000*/  IMAD.MOV.U32 R13, RZ, RZ, RZ ;  /* 0x000000ffff0d7224 */ /* 0x000fe200078e00ff */
[----:B------:R-:W2:Y:S01]  /*7010*/  LDCU.64 UR6, c[0x4][0x78] ;  /* 0x01000f00ff0677ac */ /* 0x000ea20008000a00 */
[----:B------:R-:W3:Y:S01]  /*7020*/  LDC.64 R2, c[0x4][R3] ;  /* 0x0100000003027b82 */ /* 0x000ee20000000a00 */
[----:B------:R-:W5:Y:S01]  /*7030*/  LDCU.64 UR4, c[0x4][0x10] ;  /* 0x01000200ff0477ac */ /* 0x000f620008000a00 */
[----:B-1----:R-:W-:Y:S01]  /*7040*/  MOV R5, UR9 ;  /* 0x0000000900057c02 */ /* 0x002fe20008000f00 */
[----:B------:R-:W-:Y:S01]  /*7050*/  IMAD.U32 R4, RZ, RZ, UR8 ;  /* 0x00000008ff047e24 */ /* 0x000fe2000f8e00ff */
[----:B--2---:R-:W-:Y:S01]  /*7060*/  MOV R7, UR7 ;  /* 0x0000000700077c02 */ /* 0x004fe20008000f00 */
[----:B------:R-:W-:Y:S01]  /*7070*/  IMAD.U32 R6, RZ, RZ, UR6 ;  /* 0x00000006ff067e24 */ /* 0x000fe2000f8e00ff */
[----:B-----5:R-:W-:Y:S01]  /*7080*/  MOV R11, UR5 ;  /* 0x00000005000b7c02 */ /* 0x020fe20008000f00 */
[----:B------:R-:W-:Y:S02]  /*7090*/  IMAD.U32 R10, RZ, RZ, UR4 ;  /* 0x00000004ff0a7e24 */ /* 0x000fe4000f8e00ff */
[----:B------:R-:W-:Y:S07]  /*70a0*/  LEPC R20, `(.L_x_113) ;  /* 0x000000001014794e */ /* 0x000fee0000000000 */
[----:B---34-:R-:W-:Y:S05]  /*70b0*/  CALL.ABS.NOINC R2 ;  /* 0x0000000002007343 */ /* 0x018fea0003c00000 */
.L_x_113:
[----:B------:R-:W-:Y:S01]  /*70c0*/  ISETP.NE.AND P0, PT, R55, RZ, PT ;  /* 0x000000ff3700720c */ /* 0x000fe20003f05270 */
[----:B------:R-:W-:Y:S05]  /*70d0*/  WARPSYNC.ALL ;  /* 0x0000000000007948 */ /* 0x000fea0003800000 */
[----:B------:R-:W-:Y:S01]  /*70e0*/  R2UR UR4, R25 ;  /* 0x00000000190472ca */ /* 0x000fe200000e0000 */
[--C-:B----4-:R-:W-:Y:S01]  /*70f0*/  HADD2.F32 R20, -RZ, R28.reuse.H0_H0 ;  /* 0x2000001cff147230 */ /* 0x110fe20000004100 */
[----:B------:R-:W-:Y:S01]  /*7100*/  BSSY.RECONVERGENT B0, `(.L_x_114) ;  /* 0x0000056000007945 */ /* 0x000fe20003800200 */
[----:B------:R-:W-:Y:S02]  /*7110*/  HADD2.F32 R21, -RZ, R28.H1_H1 ;  /* 0x3000001cff157230 */ /* 0x000fe40000004100 */
[--C-:B------:R-:W-:Y:S02]  /*7120*/  HADD2.F32 R25, -RZ, R29.reuse.H0_H0 ;  /* 0x2000001dff197230 */ /* 0x100fe40000004100 */
[----:B------:R-:W-:Y:S02]  /*7130*/  HADD2.F32 R28, -RZ, R30.H0_H0 ;  /* 0x2000001eff1c7230 */ /* 0x000fe40000004100 */
[--C-:B------:R-:W-:Y:S02]  /*7140*/  HADD2.F32 R32, -RZ, R36.reuse.H0_H0 ;  /* 0x20000024ff207230 */ /* 0x100fe40000004100 */
[----:B------:R-:W-:Y:S02]  /*7150*/  HADD2.F32 R33, -RZ, R36.H1_H1 ;  /* 0x30000024ff217230 */ /* 0x000fe40000004100 */
[----:B------:R-:W1:Y:S01]  /*7160*/  LDTM.16dp256bit.x4 R4, tmem[UR4+0x20] ;  /* 0x00002004000479ee */ /* 0x000e620008120000 */
[----:B------:R-:W-:Y:S01]  /*7170*/  NOP ;  /* 0x0000000000007918 */ /* 0x000fe20000000000 */
[----:B------:R-:W-:Y:S01]  /*7180*/  R2UR UR4, R27 ;  /* 0x000000001b0472ca */ /* 0x000fe200000e0000 */
[----:B------:R-:W-:Y:S02]  /*7190*/  HADD2.F32 R27, -RZ, R29.H1_H1 ;  /* 0x3000001dff1b7230 */ /* 0x000fe40000004100 */
[----:B------:R-:W-:Y:S02]  /*71a0*/  HADD2.F32 R29, -RZ, R30.H1_H1 ;  /* 0x3000001eff1d7230 */ /* 0x000fe40000004100 */
[--C-:B------:R-:W-:Y:S02]  /*71b0*/  HADD2.F32 R30, -RZ, R31.reuse.H0_H0 ;  /* 0x2000001fff1e7230 */ /* 0x100fe40000004100 */
[----:B------:R-:W-:Y:S02]  /*71c0*/  HADD2.F32 R31, -RZ, R31.H1_H1 ;  /* 0x3000001fff1f7230 */ /* 0x000fe40000004100 */
[--C-:B------:R-:W-:Y:S02]  /*71d0*/  HADD2.F32 R34, -RZ, R37.reuse.H0_H0 ;  /* 0x20000025ff227230 */ /* 0x100fe40000004100 */
[----:B------:R-:W-:Y:S02]  /*71e0*/  HADD2.F32 R35, -RZ, R37.H1_H1 ;  /* 0x30000025ff237230 */ /* 0x000fe40000004100 */
[----:B------:R-:W-:Y:S01]  /*71f0*/  UIADD3 UR4, UPT, UPT, UR4, 0xe0, URZ ;  /* 0x000000e004047890 */ /* 0x000fe2000fffe0ff */
[--C-:B------:R-:W-:Y:S02]  /*7200*/  HADD2.F32 R36, -RZ, R38.reuse.H0_H0 ;  /* 0x20000026ff247230 */ /* 0x100fe40000004100 */
[----:B------:R-:W-:Y:S01]  /*7210*/  HADD2.F32 R37, -RZ, R38.H1_H1 ;  /* 0x30000026ff257230 */ /* 0x000fe20000004100 */
[----:B------:R-:W-:Y:S01]  /*7220*/  UPRMT UR4, UR54, 0x654, UR4 ;  /* 0x0000065436047896 */ /* 0x000fe20008000004 */
[--C-:B------:R-:W-:Y:S02]  /*7230*/  HADD2.F32 R38, -RZ, R39.reuse.H0_H0 ;  /* 0x20000027ff267230 */ /* 0x100fe40000004100 */
[----:B------:R-:W-:Y:S02]  /*7240*/  HADD2.F32 R39, -RZ, R39.H1_H1 ;  /* 0x30000027ff277230 */ /* 0x000fe40000004100 */
[C---:B-1----:R-:W-:Y:S01]  /*7250*/  FMUL R4, R24.reuse, R4 ;  /* 0x0000000418047220 */ /* 0x042fe20000400000 */
[C---:B------:R-:W-:Y:S01]  /*7260*/  FMUL R5, R24.reuse, R5 ;  /* 0x0000000518057220 */ /* 0x040fe20000400000 */
[C---:B------:R-:W-:Y:S01]  /*7270*/  FMUL R6, R24.reuse, R6 ;  /* 0x0000000618067220 */ /* 0x040fe20000400000 */
[----:B------:R-:W-:Y:S01]  /*7280*/  FMUL R7, R24, R7 ;  /* 0x0000000718077220 */ /* 0x000fe20000400000 */
[----:B------:R-:W-:Y:S01]  /*7290*/  SYNCS.ARRIVE.TRANS64.RED.A1T0 RZ, [UR4], RZ ;  /* 0x000000ffffff79a7 */ /* 0x000fe20008100404 */
[C---:B------:R-:W-:Y:S01]  /*72a0*/  FFMA R4, R26.reuse, R20, R4 ;  /* 0x000000141a047223 */ /* 0x040fe20000000004 */
[C---:B------:R-:W-:Y:S01]  /*72b0*/  FFMA R5, R26.reuse, R21, R5 ;  /* 0x000000151a057223 */ /* 0x040fe20000000005 */
[C---:B------:R-:W-:Y:S01]  /*72c0*/  FFMA R6, R26.reuse, R25, R6 ;  /* 0x000000191a067223 */ /* 0x040fe20000000006 */
[----:B------:R-:W-:Y:S01]  /*72d0*/  FFMA R7, R26, R27, R7 ;  /* 0x0000001b1a077223 */ /* 0x000fe20000000007 */
[C---:B------:R-:W-:Y:S01]  /*72e0*/  FMUL R8, R24.reuse, R8 ;  /* 0x0000000818087220 */ /* 0x040fe20000400000 */
[C---:B------:R-:W-:Y:S01]  /*72f0*/  FMUL R9, R24.reuse, R9 ;  /* 0x0000000918097220 */ /* 0x040fe20000400000 */
[----:B------:R-:W-:Y:S01]  /*7300*/  F2FP.F16.F32.PACK_AB R4, R5, R4 ;  /* 0x000000040504723e */ /* 0x000fe200000000ff */
[----:B------:R-:W-:Y:S01]  /*7310*/  FMUL R10, R24, R10 ;  /* 0x0000000a180a7220 */ /* 0x000fe20000400000 */
[----:B------:R-:W-:Y:S01]  /*7320*/  F2FP.F16.F32.PACK_AB R5, R7, R6 ;  /* 0x000000060705723e */ /* 0x000fe200000000ff */
[C---:B------:R-:W-:Y:S01]  /*7330*/  FFMA R8, R26.reuse, R28, R8 ;  /* 0x0000001c1a087223 */ /* 0x040fe20000000008 */
[----:B------:R-:W-:Y:S01]  /*7340*/  FFMA R9, R26, R29, R9 ;  /* 0x0000001d1a097223 */ /* 0x000fe20000000009 */
[C---:B------:R-:W-:Y:S01]  /*7350*/  FMUL R11, R24.reuse, R11 ;  /* 0x0000000b180b7220 */ /* 0x040fe20000400000 */
[C---:B------:R-:W-:Y:S01]  /*7360*/  FMUL R0, R24.reuse, R12 ;  /* 0x0000000c18007220 */ /* 0x040fe20000400000 */
[----:B------:R-:W-:Y:S01]  /*7370*/  FMUL R2, R24, R13 ;  /* 0x0000000d18027220 */ /* 0x000fe20000400000 */
[----:B------:R-:W-:Y:S01]  /*7380*/  FFMA R10, R26, R30, R10 ;  /* 0x0000001e1a0a7223 */ /* 0x000fe2000000000a */
[----:B------:R-:W-:Y:S01]  /*7390*/  FMUL R3, R24, R14 ;  /* 0x0000000e18037220 */ /* 0x000fe20000400000 */
[----:B------:R-:W-:Y:S01]  /*73a0*/  F2FP.F16.F32.PACK_AB R6, R9, R8 ;  /* 0x000000080906723e */ /* 0x000fe200000000ff */
[----:B------:R-:W-:Y:S01]  /*73b0*/  FFMA R11, R26, R31, R11 ;  /* 0x0000001f1a0b7223 */ /* 0x000fe2000000000b */
[C---:B------:R-:W-:Y:S01]  /*73c0*/  FMUL R15, R24.reuse, R15 ;  /* 0x0000000f180f7220 */ /* 0x040fe20000400000 */
[----:B------:R-:W-:Y:S01]  /*73d0*/  FMUL R12, R24, R16 ;  /* 0x00000010180c7220 */ /* 0x000fe20000400000 */
[----:B------:R-:W-:Y:S01]  /*73e0*/  FFMA R0, R26, R32, R0 ;  /* 0x000000201a007223 */ /* 0x000fe20000000000 */
[----:B------:R-:W-:Y:S01]  /*73f0*/  MOV R8, UR45 ;  /* 0x0000002d00087c02 */ /* 0x000fe20008000f00 */
[----:B------:R-:W-:Y:S01]  /*7400*/  FMUL R13, R24, R17 ;  /* 0x00000011180d7220 */ /* 0x000fe20000400000 */
[----:B------:R-:W-:Y:S01]  /*7410*/  FFMA R2, R26, R33, R2 ;  /* 0x000000211a027223 */ /* 0x000fe20000000002 */
[----:B------:R-:W-:Y:S01]  /*7420*/  FMUL R14, R24, R18 ;  /* 0x00000012180e7220 */ /* 0x000fe20000400000 */
[C---:B------:R-:W-:Y:S01]  /*7430*/  FFMA R3, R26.reuse, R34, R3 ;  /* 0x000000221a037223 */ /* 0x040fe20000000003 */
[----:B------:R-:W-:Y:S01]  /*7440*/  FFMA R15, R26, R35, R15 ;  /* 0x000000231a0f7223 */ /* 0x000fe2000000000f */
[----:B------:R-:W-:Y:S01]  /*7450*/  FMUL R19, R24, R19 ;  /* 0x0000001318137220 */ /* 0x000fe20000400000 */
[----:B------:R-:W-:Y:S01]  /*7460*/  FFMA R12, R26, R36, R12 ;  /* 0x000000241a0c7223 */ /* 0x000fe2000000000c */
        /* <DEDUP_REMOVED lines=22> */
[----:B------:R-:W-:Y:S02]  /*75d0*/  ULEA UR5, UR45, UR44, 0xc ;  /* 0x0000002c2d057291 */ /* 0x000fe4000f8e60ff */
[----:B------:R-:W-:Y:S02]  /*75e0*/  UIADD3 UR9, UPT, UPT, UR49, 0x20, URZ ;  /* 0x0000002031097890 */ /* 0x000fe4000fffe0ff */
[----:B------:R-:W-:Y:S01]  /*75f0*/  UIADD3 UR8, UPT, UPT, UR5, 0x200, URZ ;  /* 0x0000020005087890 */ /* 0x000fe2000fffe0ff */
[----:B------:R-:W-:Y:S01]  /*7600*/  UMOV UR10, UR50 ;  /* 0x00000032000a7c82 */ /* 0x000fe20008000000 */
[----:B------:R-:W-:Y:S01]  /*7610*/  UMOV UR11, UR36 ;  /* 0x00000024000b7c82 */ /* 0x000fe20008000000 */
[----:B--2---:R-:W-:Y:S04]  /*7620*/  UIADD3 UR4, UP0, UPT, UR6, 0x680, URZ ;  /* 0x0000068006047890 */ /* 0x004fe8000ff1e0ff */
[----:B------:R-:W-:Y:S09]  /*7630*/  UIADD3.X UR5, UPT, UPT, URZ, UR7, URZ, UP0, !UPT ;  /* 0x00000007ff057290 */ /* 0x000ff200087fe4ff */
[----:B------:R2:W-:Y:S02]  /*7640*/  UTMASTG.3D [UR8], [UR4] ;  /* 0x00000008040073b5 */ /* 0x0005e40008010000 */
[----:B--2---:R0:W-:Y:S02]  /*7650*/  UTMACMDFLUSH ;  /* 0x00000000000079b7 */ /* 0x0041e40000000000 */
.L_x_115:
[----:B------:R-:W-:Y:S05]  /*7660*/  BSYNC.RECONVERGENT B0 ;  /* 0x0000000000007941 */ /* 0x000fea0003800200 */
.L_x_114:
[----:B------:R-:W-:Y:S01]  /*7670*/  UIADD3 UR4, UPT, UPT, UR45, 0x1, URZ ;  /* 0x000000012d047890 */ /* 0x000fe2000fffe0ff */
[----:B------:R-:W-:Y:S03]  /*7680*/  BSSY.RECONVERGENT B0, `(.L_x_116) ;  /* 0x0000008000007945 */ /* 0x000fe60003800200 */
[----:B------:R-:W-:Y:S04]  /*7690*/  UISETP.NE.AND UP0, UPT, UR4, 0x3, UPT ;  /* 0x000000030400788c */ /* 0x000fe8000bf05270 */
[----:B------:R-:W-:Y:S02]  /*76a0*/  UISETP.EQ.XOR UP1, UPT, UR47, 0x3, !UP0 ;  /* 0x000000032f00788c */ /* 0x000fe4000c722a70 */
[----:B------:R-:W-:Y:S02]  /*76b0*/  USEL UR46, UR4, URZ, UP0 ;  /* 0x000000ff042e7287 */ /* 0x000fe40008000000 */
[----:B------:R-:W-:Y:S04]  /*76c0*/  USEL UR5, URZ, 0x1, !UP1 ;  /* 0x00000001ff057887 */ /* 0x000fe8000c800000 */
[----:B------:R-:W-:Y:S01]  /*76d0*/  ULOP3.LUT UR55, UR55, UR5, URZ, 0x3c, !UPT ;  /* 0x0000000537377292 */ /* 0x000fe2000f8e3cff */
[----:B------:R-:W-:Y:S11]  /*76e0*/  @P0 BRA `(.L_x_117) ;  /* 0x0000000000040947 */ /* 0x000ff60003800000 */
[----:B------:R-:W-:Y:S04]  /*76f0*/  DEPBAR.LE SB0, 0x1 ;  /* 0x000080400000791a */ /* 0x000fe80000000000 */
.L_x_117:
[----:B------:R-:W-:Y:S05]  /*7700*/  BSYNC.RECONVERGENT B0 ;  /* 0x0000000000007941 */ /* 0x000fea0003800200 */
.L_x_116:
[----:B------:R-:W-:Y:S01]  /*7710*/  BAR.SYNC.DEFER_BLOCKING 0x1, 0x80 ;  /* 0x0042000000007b1d */ /* 0x000fe20000010000 */
[----:B------:R-:W-:Y:S01]  /*7720*/  UISETP.NE.AND UP0, UPT, UR53, -0x2, UPT ;  /* 0xfffffffe3500788c */ /* 0x000fe2000bf05270 */
[----:B------:R-:W-:Y:S08]  /*7730*/  IADD3 R22, PT, PT, R22, 0x1, RZ ;  /* 0x0000000116167810 */ /* 0x000ff00007ffe0ff */
[----:B------:R-:W-:Y:S05]  /*7740*/  BRA.U !UP0, `(.L_x_118) ;  /* 0x0000000108287547 */ /* 0x000fea000b800000 */
[----:B------:R-:W-:Y:S01]  /*7750*/  ISETP.NE.AND P0, PT, R61, RZ, PT ;  /* 0x000000ff3d00720c */ /* 0x000fe20003f05270 */
[----:B------:R-:W-:Y:S01]  /*7760*/  IMAD.U32 R2, RZ, RZ, UR52 ;  /* 0x00000034ff027e24 */ /* 0x000fe2000f8e00ff */
[----:B------:R-:W-:Y:S01]  /*7770*/  UIADD3 UR4, UPT, UPT, UR52, 0x1, URZ ;  /* 0x0000000134047890 */ /* 0x000fe2000fffe0ff */
[----:B------:R-:W-:Y:S03]  /*7780*/  IMAD.U32 R0, RZ, RZ, UR54 ;  /* 0x00000036ff007e24 */ /* 0x000fe6000f8e00ff */
[----:B------:R-:W-:Y:S04]  /*7790*/  UISETP.NE.AND UP0, UPT, UR4, 0x3, UPT ;  /* 0x000000030400788c */ /* 0x000fe8000bf05270 */
[----:B------:R-:W-:Y:S03]  /*77a0*/  USEL UR52, UR4, URZ, UP0 ;  /* 0x000000ff04347287 */ /* 0x000fe60008000000 */
[----:B------:R-:W-:Y:S05]  /*77b0*/  @P0 LEA R2, R2, UR44, 0x3 ;  /* 0x0000002c02020c11 */ /* 0x000fea000f8e18ff */
[----:B------:R-:W-:Y:S05]  /*77c0*/  @P0 VIADD R2, R2, 0x78 ;  /* 0x0000007802020836 */ /* 0x000fea0000000000 */
[----:B------:R-:W-:Y:S04]  /*77d0*/  @P0 PRMT R0, R0, 0x654, R2 ;  /* 0x0000065400000816 */ /* 0x000fe80000000002 */
[----:B------:R2:W-:Y:S03]  /*77e0*/  @P0 SYNCS.ARRIVE.TRANS64.RED.A1T0 RZ, [R0+URZ], RZ ;  /* 0x000000ff00ff09a7 */ /* 0x0005e600081004ff */
.L_x_118:
[----:B------:R-:W-:Y:S01]  /*77f0*/  R2UR UR6, R60 ;  /* 0x000000003c0672ca */ /* 0x000fe200000e0000 */
[----:B------:R-:W-:Y:S01]  /*7800*/  UIADD3 UR53, UPT, UPT, UR53, 0x2, URZ ;  /* 0x0000000235357890 */ /* 0x000fe2000fffe0ff */
[----:B------:R-:W-:Y:S02]  /*7810*/  R2UR UR5, R47 ;  /* 0x000000002f0572ca */ /* 0x000fe400000e0000 */
[----:B------:R-:W-:Y:S02]  /*7820*/  R2UR UR4, R48 ;  /* 0x00000000300472ca */ /* 0x000fe400000e0000 */
[----:B------:R-:W-:Y:S02]  /*7830*/  R2UR UR36, R58 ;  /* 0x000000003a2472ca */ /* 0x000fe400000e0000 */
[----:B------:R-:W-:Y:S02]  /*7840*/  ISETP.NE.AND P0, PT, R51, 0x2, PT ;  /* 0x000000023300780c */ /* 0x000fe40003f05270 */
[----:B------:R-:W-:Y:S02]  /*7850*/  ISETP.NE.AND P1, PT, R22, 0x4, PT ;  /* 0x000000041600780c */ /* 0x000fe40003f25270 */
[----:B------:R-:W-:Y:S01]  /*7860*/  SEL R2, RZ, 0x1, P0 ;  /* 0x00000001ff027807 */ /* 0x000fe20000000000 */
[----:B------:R-:W-:Y:S01]  /*7870*/  UISETP.NE.AND UP0, UPT, UR6, URZ, UPT ;  /* 0x000000ff0600728c */ /* 0x000fe2000bf05270 */
[----:B--2---:R-:W-:Y:S01]  /*7880*/  SEL R0, RZ, 0x1, P1 ;  /* 0x00000001ff007807 */ /* 0x004fe20000800000 */
[----:B------:R-:W-:Y:S01]  /*7890*/  UIADD3 UR27, UPT, UPT, UR37, UR5, URZ ;  /* 0x00000005251b7290 */ /* 0x000fe2000fffe0ff */
[----:B------:R-:W-:Y:S01]  /*78a0*/  LOP3.LUT R52, R52, R2, RZ, 0x3c, !PT ;  /* 0x0000000234347212 */ /* 0x000fe200078e3cff */
[----:B------:R-:W-:Y:S01]  /*78b0*/  UIADD3 UR26, UPT, UPT, UR38, UR4, URZ ;  /* 0x00000004261a7290 */ /* 0x000fe2000fffe0ff */
[----:B------:R-:W-:Y:S02]  /*78c0*/  LOP3.LUT R53, R53, R0, RZ, 0x3c, !PT ;  /* 0x0000000035357212 */ /* 0x000fe400078e3cff */
[----:B------:R-:W-:Y:S02]  /*78d0*/  SEL R51, R51, RZ, P0 ;  /* 0x000000ff33337207 */ /* 0x000fe40000000000 */
[----:B------:R-:W-:Y:S01]  /*78e0*/  SEL R22, R22, RZ, P1 ;  /* 0x000000ff16167207 */ /* 0x000fe20000800000 */
[----:B------:R-:W-:Y:S06]  /*78f0*/  BRA.U UP0, `(.L_x_119) ;  /* 0xffffffdd005c7547 */ /* 0x000fec000b83ffff */
[----:B------:R-:W-:-:S13]  /*7900*/  R2UR UR4, R49 ;  /* 0x00000000310472ca */ /* 0x000fda00000e0000 */
[----:B------:R-:W-:-:S09]  /*7910*/  UISETP.NE.AND UP0, UPT, UR4, URZ, UPT ;  /* 0x000000ff0400728c */ /* 0x000fd2000bf05270 */
[----:B------:R-:W-:Y:S05]  /*7920*/  BRA.U !UP0, `(.L_x_120) ;  /* 0x0000000108487547 */ /* 0x000fea000b800000 */
[----:B------:R-:W2:Y:S02]  /*7930*/  LDCU.64 UR4, c[0x0][0x890] ;  /* 0x00011200ff0477ac */ /* 0x000ea40008000a00 */
[----:B--2---:R-:W-:-:S04]  /*7940*/  UISETP.NE.U32.AND UP0, UPT, UR4, URZ, UPT ;  /* 0x000000ff0400728c */ /* 0x004fc8000bf05070 */
[----:B------:R-:W-:-:S09]  /*7950*/  UISETP.NE.AND.EX UP0, UPT, UR5, URZ, UPT, UP0 ;  /* 0x000000ff0500728c */ /* 0x000fd2000bf05300 */
[----:B------:R-:W-:Y:S05]  /*7960*/  BRA.U UP0, `(.L_x_121) ;  /* 0x00000001000c7547 */ /* 0x000fea000b800000 */
[----:B------:R-:W-:-:S13]  /*7970*/  FSETP.NEU.AND P0, PT, R26, RZ, PT ;  /* 0x000000ff1a00720b */ /* 0x000fda0003f0d000 */
[----:B------:R-:W-:Y:S05]  /*7980*/  @!P0 EXIT ;  /* 0x000000000000894d */ /* 0x000fea0003800000 */
[----:B------:R-:W-:Y:S05]  /*7990*/  BRA `(.L_x_120) ;  /* 0x00000000002c7947 */ /* 0x000fea0003800000 */
.L_x_121:
[----:B------:R-:W-:Y:S01]  /*79a0*/  ISETP.NE.AND P0, PT, R50, RZ, PT ;  /* 0x000000ff3200720c */ /* 0x000fe20003f05270 */
[----:B------:R-:W-:-:S12]  /*79b0*/  BSSY.RECONVERGENT B0, `(.L_x_120) ;  /* 0x0000009000007945 */ /* 0x000fd80003800200 */
[----:B------:R-:W-:Y:S05]  /*79c0*/  @P0 BRA `(.L_x_122) ;  /* 0x0000000000140947 */ /* 0x000fea0003800000 */
[----:B------:R-:W2:Y:S02]  /*79d0*/  LDCU.64 UR4, c[0x0][0x888] ;  /* 0x00011100ff0477ac */ /* 0x000ea40008000a00 */
[----:B--2---:R-:W-:-:S04]  /*79e0*/  ISETP.NE.U32.AND P0, PT, RZ, UR4, PT ;  /* 0x00000004ff007c0c */ /* 0x004fc8000bf05070 */
[----:B------:R-:W-:-:S13]  /*79f0*/  ISETP.NE.AND.EX P0, PT, RZ, UR5, PT, P0 ;  /* 0x00000005ff007c0c */ /* 0x000fda000bf05300 */
[----:B------:R-:W-:Y:S05]  /*7a00*/  @!P0 EXIT ;  /* 0x000000000000894d */ /* 0x000fea0003800000 */
[----:B------:R-:W-:Y:S05]  /*7a10*/  BRA `(.L_x_123) ;  /* 0x0000000000087947 */ /* 0x000fea0003800000 */
.L_x_122:
[----:B------:R-:W-:-:S13]  /*7a20*/  FSETP.NEU.AND P0, PT, R26, RZ, PT ;  /* 0x000000ff1a00720b */ /* 0x000fda0003f0d000 */
[----:B------:R-:W-:Y:S05]  /*7a30*/  @!P0 EXIT ;  /* 0x000000000000894d */ /* 0x000fea0003800000 */
.L_x_123:
[----:B------:R-:W-:Y:S05]  /*7a40*/  BSYNC.RECONVERGENT B0 ;  /* 0x0000000000007941 */ /* 0x000fea0003800200 */
.L_x_120:
[----:B------:R-:W-:Y:S01]  /*7a50*/  ULEA UR4, UR52, UR44, 0x3 ;  /* 0x0000002c34047291 */ /* 0x000fe2000f8e18ff */
[----:B------:R-:W-:-:S04]  /*7a60*/  DEPBAR.LE SB0, 0x0 ;  /* 0x000080000000791a */ /* 0x000fc80000000000 */
[----:B------:R-:W-:-:S04]  /*7a70*/  UIADD3 UR4, UPT, UPT, UR4, 0x78, URZ ;  /* 0x0000007804047890 */ /* 0x000fc8000fffe0ff */
[----:B------:R-:W-:-:S09]  /*7a80*/  UPRMT UR4, UR54, 0x654, UR4 ;  /* 0x0000065436047896 */ /* 0x000fd20008000004 */
[----:B------:R-:W-:Y:S01]  /*7a90*/  SYNCS.ARRIVE.TRANS64.RED.A1T0 RZ, [UR4], RZ ;  /* 0x000000ffffff79a7 */ /* 0x000fe20008100404 */
[----:B------:R-:W-:Y:S05]  /*7aa0*/  EXIT ;  /* 0x000000000000794d */ /* 0x000fea0003800000 */
.L_x_24:
[----:B---3--:R3:W4:Y:S02]  /*7ab0*/  SYNCS.PHASECHK.TRANS64.TRYWAIT P0, [R0+URZ+0x110], R2 ;  /* 0x00011002000075a7 */ /* 0x00872400080011ff */
[----:B----4-:R-:W-:Y:S05]  /*7ac0*/  @!P0 NANOSLEEP.SYNCS 0x989680 ;  /* 0x009896800000895d */ /* 0x010fea0003900000 */
[----:B------:R-:W4:Y:S02]  /*7ad0*/  @!P0 SYNCS.PHASECHK.TRANS64 P0, [R0+URZ+0x110], R2 ;  /* 0x00011002000085a7 */ /* 0x000f2400080010ff */
[----:B----4-:R-:W-:Y:S05]  /*7ae0*/  @!P0 BRA `(.L_x_24) ;  /* 0xfffffffc00f08947 */ /* 0x010fea000383ffff */
[----:B------:R-:W-:Y:S05]  /*7af0*/  BRA `(.L_x_124) ;  /* 0xffffff9c00887947 */ /* 0x000fea000383ffff */
.L_x_27:
[----:B--2---:R-:W-:-:S07]  /*7b00*/  MOV R0, UR33 ;  /* 0x0000002100007c02 */ /* 0x004fce0008000f00 */
.L_x_125:
[----:B--2---:R2:W3:Y:S02]  /*7b10*/  SYNCS.PHASECHK.TRANS64.TRYWAIT P0, [R0+URZ+0x30], R3 ;  /* 0x00003003000075a7 */ /* 0x0044e400080011ff */
[----:B---3--:R-:W-:Y:S05]  /*7b20*/  @!P0 NANOSLEEP.SYNCS 0x989680 ;  /* 0x009896800000895d */ /* 0x008fea0003900000 */
[----:B------:R-:W3:Y:S02]  /*7b30*/  @!P0 SYNCS.PHASECHK.TRANS64 P0, [R0+URZ+0x30], R3 ;  /* 0x00003003000085a7 */ /* 0x000ee400080010ff */
[----:B---3--:R-:W-:Y:S05]  /*7b40*/  @!P0 BRA `(.L_x_125) ;  /* 0xfffffffc00f08947 */ /* 0x008fea000383ffff */
[----:B------:R-:W-:Y:S05]  /*7b50*/  BRA `(.L_x_26) ;  /* 0xffffff9c00d07947 */ /* 0x000fea000383ffff */
.L_x_34:
[----:B-1----:R-:W-:-:S07]  /*7b60*/  MOV R0, UR33 ;  /* 0x0000002100007c02 */ /* 0x002fce0008000f00 */
.L_x_126:
[----:B-1----:R1:W2:Y:S02]  /*7b70*/  SYNCS.PHASECHK.TRANS64.TRYWAIT P0, [R0+URZ+0x30], R3 ;  /* 0x00003003000075a7 */ /* 0x0022a400080011ff */
[----:B--2---:R-:W-:Y:S05]  /*7b80*/  @!P0 NANOSLEEP.SYNCS 0x989680 ;  /* 0x009896800000895d */ /* 0x004fea0003900000 */
[----:B------:R-:W2:Y:S02]  /*7b90*/  @!P0 SYNCS.PHASECHK.TRANS64 P0, [R0+URZ+0x30], R3 ;  /* 0x00003003000085a7 */ /* 0x000ea400080010ff */
[----:B--2---:R-:W-:Y:S05]  /*7ba0*/  @!P0 BRA `(.L_x_126) ;  /* 0xfffffffc00f08947 */ /* 0x004fea000383ffff */
[----:B------:R-:W-:Y:S05]  /*7bb0*/  BRA `(.L_x_33) ;  /* 0xffffffa000c07947 */ /* 0x000fea000383ffff */
.L_x_39:
[----:B-1----:R1:W2:Y:S02]  /*7bc0*/  SYNCS.PHASECHK.TRANS64.TRYWAIT P0, [R3+URZ+0xa0], R0 ;  /* 0x0000a000030075a7 */ /* 0x0022a400080011ff */
[----:B--2---:R-:W-:Y:S05]  /*7bd0*/  @!P0 NANOSLEEP.SYNCS 0x989680 ;  /* 0x009896800000895d */ /* 0x004fea0003900000 */
[----:B------:R-:W2:Y:S02]  /*7be0*/  @!P0 SYNCS.PHASECHK.TRANS64 P0, [R3+URZ+0xa0], R0 ;  /* 0x0000a000030085a7 */ /* 0x000ea400080010ff */
[----:B--2---:R-:W-:Y:S05]  /*7bf0*/  @!P0 BRA `(.L_x_39) ;  /* 0xfffffffc00f08947 */ /* 0x004fea000383ffff */
[----:B------:R-:W-:Y:S05]  /*7c00*/  BRA `(.L_x_127) ;  /* 0xffffffa400907947 */ /* 0x000fea000383ffff */
.L_x_43:
[----:B------:R-:W-:-:S07]  /*7c10*/  MOV R0, UR4 ;  /* 0x0000000400007c02 */ /* 0x000fce0008000f00 */
.L_x_128:
[----:B-1----:R1:W2:Y:S02]  /*7c20*/  SYNCS.PHASECHK.TRANS64.TRYWAIT P0, [R0+URZ], R2 ;  /* 0x00000002000075a7 */ /* 0x0022a400080011ff */
[----:B--2---:R-:W-:Y:S05]  /*7c30*/  @!P0 NANOSLEEP.SYNCS 0x989680 ;  /* 0x009896800000895d */ /* 0x004fea0003900000 */
[----:B------:R-:W2:Y:S02]  /*7c40*/  @!P0 SYNCS.PHASECHK.TRANS64 P0, [R0+URZ], R2 ;  /* 0x00000002000085a7 */ /* 0x000ea400080010ff */
[----:B--2---:R-:W-:Y:S05]  /*7c50*/  @!P0 BRA `(.L_x_128) ;  /* 0xfffffffc00f08947 */ /* 0x004fea000383ffff */
[----:B------:R-:W-:Y:S05]  /*7c60*/  BRA `(.L_x_129) ;  /* 0xffffffac003c7947 */ /* 0x000fea000383ffff */
.L_x_44:
[----:B------:R-:W-:-:S07]  /*7c70*/  MOV R0, UR5 ;  /* 0x0000000500007c02 */ /* 0x000fce0008000f00 */
.L_x_130:
[----:B-1----:R1:W2:Y:S02]  /*7c80*/  SYNCS.PHASECHK.TRANS64.TRYWAIT P0, [R0+URZ], R3 ;  /* 0x00000003000075a7 */ /* 0x0022a400080011ff */
[----:B--2---:R-:W-:Y:S05]  /*7c90*/  @!P0 NANOSLEEP.SYNCS 0x989680 ;  /* 0x009896800000895d */ /* 0x004fea0003900000 */
[----:B------:R-:W2:Y:S02]  /*7ca0*/  @!P0 SYNCS.PHASECHK.TRANS64 P0, [R0+URZ], R3 ;  /* 0x00000003000085a7 */ /* 0x000ea400080010ff */
[----:B--2---:R-:W-:Y:S05]  /*7cb0*/  @!P0 BRA `(.L_x_130) ;  /* 0xfffffffc00f08947 */ /* 0x004fea000383ffff */
[----:B------:R-:W-:Y:S05]  /*7cc0*/  BRA `(.L_x_131) ;  /* 0xffffffac00487947 */ /* 0x000fea000383ffff */
.L_x_45:
[----:B------:R-:W-:-:S07]  /*7cd0*/  MOV R0, UR5 ;  /* 0x0000000500007c02 */ /* 0x000fce0008000f00 */
.L_x_132:
[----:B-1----:R1:W2:Y:S02]  /*7ce0*/  SYNCS.PHASECHK.TRANS64.TRYWAIT P0, [R0+URZ], R3 ;  /* 0x00000003000075a7 */ /* 0x0022a400080011ff */
[----:B--2---:R-:W-:Y:S05]  /*7cf0*/  @!P0 NANOSLEEP.SYNCS 0x989680 ;  /* 0x009896800000895d */ /* 0x004fea0003900000 */
[----:B------:R-:W2:Y:S02]  /*7d00*/  @!P0 SYNCS.PHASECHK.TRANS64 P0, [R0+URZ], R3 ;  /* 0x00000003000085a7 */ /* 0x000ea400080010ff */
[----:B--2---:R-:W-:Y:S05]  /*7d10*/  @!P0 BRA `(.L_x_132) ;  /* 0xfffffffc00f08947 */ /* 0x004fea000383ffff */
[----:B------:R-:W-:Y:S05]  /*7d20*/  BRA `(.L_x_133) ;  /* 0xffffffac00547947 */ /* 0x000fea000383ffff */
.L_x_46:
[----:B------:R-:W-:-:S07]  /*7d30*/  MOV R0, UR5 ;  /* 0x0000000500007c02 */ /* 0x000fce0008000f00 */
.L_x_134:
[----:B-1----:R1:W2:Y:S02]  /*7d40*/  SYNCS.PHASECHK.TRANS64.TRYWAIT P0, [R0+URZ], R3 ;  /* 0x00000003000075a7 */ /* 0x0022a400080011ff */
[----:B--2---:R-:W-:Y:S05]  /*7d50*/  @!P0 NANOSLEEP.SYNCS 0x989680 ;  /* 0x009896800000895d */ /* 0x004fea0003900000 */
[----:B------:R-:W2:Y:S02]  /*7d60*/  @!P0 SYNCS.PHASECHK.TRANS64 P0, [R0+URZ], R3 ;  /* 0x00000003000085a7 */ /* 0x000ea400080010ff */
[----:B--2---:R-:W-:Y:S05]  /*7d70*/  @!P0 BRA `(.L_x_134) ;  /* 0xfffffffc00f08947 */ /* 0x004fea000383ffff */
[----:B------:R-:W-:Y:S05]  /*7d80*/  BRA `(.L_x_135) ;  /* 0xffffffac00607947 */ /* 0x000fea000383ffff */
.L_x_47:
[----:B------:R-:W-:-:S07]  /*7d90*/  MOV R0, UR5 ;  /* 0x0000000500007c02 */ /* 0x000fce0008000f00 */
.L_x_136:
[----:B-1----:R1:W2:Y:S02]  /*7da0*/  SYNCS.PHASECHK.TRANS64.TRYWAIT P0, [R0+URZ], R3 ;  /* 0x00000003000075a7 */ /* 0x0022a400080011ff */
[----:B--2---:R-:W-:Y:S05]  /*7db0*/  @!P0 NANOSLEEP.SYNCS 0x989680 ;  /* 0x009896800000895d */ /* 0x004fea0003900000 */
[----:B------:R-:W2:Y:S02]  /*7dc0*/  @!P0 SYNCS.PHASECHK.TRANS64 P0, [R0+URZ], R3 ;  /* 0x00000003000085a7 */ /* 0x000ea400080010ff */
[----:B--2---:R-:W-:Y:S05]  /*7dd0*/  @!P0 BRA `(.L_x_136) ;  /* 0xfffffffc00f08947 */ /* 0x004fea000383ffff */
[----:B------:R-:W-:Y:S05]  /*7de0*/  BRA `(.L_x_137) ;  /* 0xffffffac006c7947 */ /* 0x000fea000383ffff */
.L_x_50:
[----:B--2---:R2:W3:Y:S02]  /*7df0*/  SYNCS.PHASECHK.TRANS64.TRYWAIT P0, [R2+URZ+0x100], R4 ;  /* 0x00010004020075a7 */ /* 0x0044e400080011ff */
[----:B---3--:R-:W-:Y:S05]  /*7e00*/  @!P0 NANOSLEEP.SYNCS 0x989680 ;  /* 0x009896800000895d */ /* 0x008fea0003900000 */
[----:B------:R-:W3:Y:S02]  /*7e10*/  @!P0 SYNCS.PHASECHK.TRANS64 P0, [R2+URZ+0x100], R4 ;  /* 0x00010004020085a7 */ /* 0x000ee400080010ff */
[----:B---3--:R-:W-:Y:S05]  /*7e20*/  @!P0 BRA `(.L_x_50) ;  /* 0xfffffffc00f08947 */ /* 0x008fea000383ffff */
[----:B------:R-:W-:Y:S05]  /*7e30*/  BRA `(.L_x_138) ;  /* 0xffffffac00c87947 */ /* 0x000fea000383ffff */
.L_x_51:
[----:B------:R-:W-:-:S07]  /*7e40*/  MOV R2, UR4 ;  /* 0x0000000400027c02 */ /* 0x000fce0008000f00 */
.L_x_139:
[----:B--2---:R2:W3:Y:S02]  /*7e50*/  SYNCS.PHASECHK.TRANS64.TRYWAIT P0, [R2+URZ+0xb0], R5 ;  /* 0x0000b005020075a7 */ /* 0x0044e400080011ff */
[----:B---3--:R-:W-:Y:S05]  /*7e60*/  @!P0 NANOSLEEP.SYNCS 0x989680 ;  /* 0x009896800000895d */ /* 0x008fea0003900000 */
[----:B------:R-:W3:Y:S02]  /*7e70*/  @!P0 SYNCS.PHASECHK.TRANS64 P0, [R2+URZ+0xb0], R5 ;  /* 0x0000b005020085a7 */ /* 0x000ee400080010ff */
[----:B---3--:R-:W-:Y:S05]  /*7e80*/  @!P0 BRA `(.L_x_139) ;  /* 0xfffffffc00f08947 */ /* 0x008fea000383ffff */
[----:B------:R-:W-:Y:S05]  /*7e90*/  BRA `(.L_x_140) ;  /* 0xffffffac00d87947 */ /* 0x000fea000383ffff */
.L_x_52:
[----:B--2---:R2:W3:Y:S02]  /*7ea0*/  SYNCS.PHASECHK.TRANS64.TRYWAIT P1, [R2+URZ+0xa0], R4 ;  /* 0x0000a004020075a7 */ /* 0x0044e400080211ff */
[----:B---3--:R-:W-:Y:S05]  /*7eb0*/  @!P1 NANOSLEEP.SYNCS 0x989680 ;  /* 0x009896800000995d */ /* 0x008fea0003900000 */
[----:B------:R-:W3:Y:S02]  /*7ec0*/  @!P1 SYNCS.PHASECHK.TRANS64 P1, [R2+URZ+0xa0], R4 ;  /* 0x0000a004020095a7 */ /* 0x000ee400080210ff */
[----:B---3--:R-:W-:Y:S05]  /*7ed0*/  @!P1 BRA `(.L_x_52) ;  /* 0xfffffffc00f09947 */ /* 0x008fea000383ffff */
[----:B------:R-:W-:Y:S05]  /*7ee0*/  BRA `(.L_x_141) ;  /* 0xffffffb000087947 */ /* 0x000fea000383ffff */
.L_x_55:
[----:B------:R-:W-:-:S07]  /*7ef0*/  MOV R0, UR4 ;  /* 0x0000000400007c02 */ /* 0x000fce0008000f00 */
.L_x_142:
[----:B--2---:R2:W3:Y:S02]  /*7f00*/  SYNCS.PHASECHK.TRANS64.TRYWAIT P0, [R0+URZ+0xb0], R2 ;  /* 0x0000b002000075a7 */ /* 0x0044e400080011ff */
[----:B---3--:R-:W-:Y:S05]  /*7f10*/  @!P0 NANOSLEEP.SYNCS 0x989680 ;  /* 0x009896800000895d */ /* 0x008fea0003900000 */
[----:B------:R-:W3:Y:S02]  /*7f20*/  @!P0 SYNCS.PHASECHK.TRANS64 P0, [R0+URZ+0xb0], R2 ;  /* 0x0000b002000085a7 */ /* 0x000ee400080010ff */
[----:B---3--:R-:W-:Y:S05]  /*7f30*/  @!P0 BRA `(.L_x_142) ;  /* 0xfffffffc00f08947 */ /* 0x008fea000383ffff */
[----:B------:R-:W-:Y:S05]  /*7f40*/  BRA `(.L_x_54) ;  /* 0xffffffb0005c7947 */ /* 0x000fea000383ffff */
.L_x_62:
[----:B-1----:R1:W2:Y:S02]  /*7f50*/  SYNCS.PHASECHK.TRANS64.TRYWAIT P1, [R0+URZ+0xa0], R2 ;  /* 0x0000a002000075a7 */ /* 0x0022a400080211ff */
[----:B--2---:R-:W-:Y:S05]  /*7f60*/  @!P1 NANOSLEEP.SYNCS 0x989680 ;  /* 0x009896800000995d */ /* 0x004fea0003900000 */
[----:B------:R-:W2:Y:S02]  /*7f70*/  @!P1 SYNCS.PHASECHK.TRANS64 P1, [R0+URZ+0xa0], R2 ;  /* 0x0000a002000095a7 */ /* 0x000ea400080210ff */
[----:B--2---:R-:W-:Y:S05]  /*7f80*/  @!P1 BRA `(.L_x_62) ;  /* 0xfffffffc00f09947 */ /* 0x004fea000383ffff */
[----:B------:R-:W-:Y:S05]  /*7f90*/  BRA `(.L_x_143) ;  /* 0xffffffb400f07947 */ /* 0x000fea000383ffff */
.L_x_63:
[----:B------:R-:W-:-:S07]  /*7fa0*/  MOV R2, UR46 ;  /* 0x0000002e00027c02 */ /* 0x000fce0008000f00 */
.L_x_144:
[----:B-1----:R1:W2:Y:S02]  /*7fb0*/  SYNCS.PHASECHK.TRANS64.TRYWAIT P0, [R2+URZ+0xe0], R0 ;  /* 0x0000e000020075a7 */ /* 0x0022a400080011ff */
[----:B--2---:R-:W-:Y:S05]  /*7fc0*/  @!P0 NANOSLEEP.SYNCS 0x989680 ;  /* 0x009896800000895d */ /* 0x004fea0003900000 */
[----:B------:R-:W2:Y:S02]  /*7fd0*/  @!P0 SYNCS.PHASECHK.TRANS64 P0, [R2+URZ+0xe0], R0 ;  /* 0x0000e000020085a7 */ /* 0x000ea400080010ff */
[----:B--2---:R-:W-:Y:S05]  /*7fe0*/  @!P0 BRA `(.L_x_144) ;  /* 0xfffffffc00f08947 */ /* 0x004fea000383ffff */
[----:B------:R-:W-:Y:S05]  /*7ff0*/  BRA `(.L_x_145) ;  /* 0xffffffb800407947 */ /* 0x000fea000383ffff */
.L_x_66:
[----:B------:R-:W-:Y:S07]  /*8000*/  MOV R0, UR7 ;  /* 0x0000000700007c02 */ /* 0x000fee0008000f00 */
.L_x_146:
[----:B-1----:R1:W2:Y:S02]  /*8010*/  SYNCS.PHASECHK.TRANS64.TRYWAIT P0, [R0+URZ], R2 ;  /* 0x00000002000075a7 */ /* 0x0022a400080011ff */
[----:B--2---:R-:W-:Y:S05]  /*8020*/  @!P0 NANOSLEEP.SYNCS 0x989680 ;  /* 0x009896800000895d */ /* 0x004fea0003900000 */
[----:B------:R-:W2:Y:S02]  /*8030*/  @!P0 SYNCS.PHASECHK.TRANS64 P0, [R0+URZ], R2 ;  /* 0x00000002000085a7 */ /* 0x000ea400080010ff */
[----:B--2---:R-:W-:Y:S05]  /*8040*/  @!P0 BRA `(.L_x_146) ;  /* 0xfffffffc00f08947 */ /* 0x004fea000383ffff */
[----:B------:R-:W-:Y:S05]  /*8050*/  BRA `(.L_x_65) ;  /* 0xffffffb8005c7947 */ /* 0x000fea000383ffff */
.L_x_69:
[----:B------:R-:W-:-:S07]  /*8060*/  MOV R0, UR4 ;  /* 0x0000000400007c02 */ /* 0x000fce0008000f00 */
.L_x_147:
[----:B--2---:R2:W4:Y:S02]  /*8070*/  SYNCS.PHASECHK.TRANS64.TRYWAIT P0, [R0+URZ], R2 ;  /* 0x00000002000075a7 */ /* 0x00452400080011ff */
[----:B----4-:R-:W-:Y:S05]  /*8080*/  @!P0 NANOSLEEP.SYNCS 0x989680 ;  /* 0x009896800000895d */ /* 0x010fea0003900000 */
[----:B------:R-:W4:Y:S02]  /*8090*/  @!P0 SYNCS.PHASECHK.TRANS64 P0, [R0+URZ], R2 ;  /* 0x00000002000085a7 */ /* 0x000f2400080010ff */
[----:B----4-:R-:W-:Y:S05]  /*80a0*/  @!P0 BRA `(.L_x_147) ;  /* 0xfffffffc00f08947 */ /* 0x010fea000383ffff */
[----:B------:R-:W-:Y:S05]  /*80b0*/  BRA `(.L_x_148) ;  /* 0xffffffbc00887947 */ /* 0x000fea000383ffff */
.L_x_70:
[----:B------:R-:W-:-:S07]  /*80c0*/  MOV R0, UR5 ;  /* 0x0000000500007c02 */ /* 0x000fce0008000f00 */
.L_x_149:
[----:B-1----:R1:W2:Y:S02]  /*80d0*/  SYNCS.PHASECHK.TRANS64.TRYWAIT P0, [R0+URZ], R3 ;  /* 0x00000003000075a7 */ /* 0x0022a400080011ff */
[----:B--2---:R-:W-:Y:S05]  /*80e0*/  @!P0 NANOSLEEP.SYNCS 0x989680 ;  /* 0x009896800000895d */ /* 0x004fea0003900000 */
[----:B------:R-:W2:Y:S02]  /*80f0*/  @!P0 SYNCS.PHASECHK.TRANS64 P0, [R0+URZ], R3 ;  /* 0x00000003000085a7 */ /* 0x000ea400080010ff */
[----:B--2---:R-:W-:Y:S05]  /*8100*/  @!P0 BRA `(.L_x_149) ;  /* 0xfffffffc00f08947 */ /* 0x004fea000383ffff */
[----:B------:R-:W-:Y:S05]  /*8110*/  BRA `(.L_x_150) ;  /* 0xffffffbc00947947 */ /* 0x000fea000383ffff */
.L_x_71:
[----:B------:R-:W-:-:S07]  /*8120*/  MOV R0, UR5 ;  /* 0x0000000500007c02 */ /* 0x000fce0008000f00 */
.L_x_151:
[----:B-1----:R1:W2:Y:S02]  /*8130*/  SYNCS.PHASECHK.TRANS64.TRYWAIT P0, [R0+URZ], R3 ;  /* 0x00000003000075a7 */ /* 0x0022a400080011ff */
[----:B--2---:R-:W-:Y:S05]  /*8140*/  @!P0 NANOSLEEP.SYNCS 0x989680 ;  /* 0x009896800000895d */ /* 0x004fea0003900000 */
[----:B------:R-:W2:Y:S02]  /*8150*/  @!P0 SYNCS.PHASECHK.TRANS64 P0, [R0+URZ], R3 ;  /* 0x00000003000085a7 */ /* 0x000ea400080010ff */
[----:B--2---:R-:W-:Y:S05]  /*8160*/  @!P0 BRA `(.L_x_151) ;  /* 0xfffffffc00f08947 */ /* 0x004fea000383ffff */
[----:B------:R-:W-:Y:S05]  /*8170*/  BRA `(.L_x_152) ;  /* 0xffffffbc00a07947 */ /* 0x000fea000383ffff */
.L_x_72:
[----:B-1----:R-:W-:-:S07]  /*8180*/  MOV R0, UR4 ;  /* 0x0000000400007c02 */ /* 0x002fce0008000f00 */
.L_x_153:
[----:B-1----:R1:W2:Y:S02]  /*8190*/  SYNCS.PHASECHK.TRANS64.TRYWAIT P0, [R0+URZ], R2 ;  /* 0x00000002000075a7 */ /* 0x0022a400080011ff */
[----:B--2---:R-:W-:Y:S05]  /*81a0*/  @!P0 NANOSLEEP.SYNCS 0x989680 ;  /* 0x009896800000895d */ /* 0x004fea0003900000 */
[----:B------:R-:W2:Y:S02]  /*81b0*/  @!P0 SYNCS.PHASECHK.TRANS64 P0, [R0+URZ], R2 ;  /* 0x00000002000085a7 */ /* 0x000ea400080010ff */
[----:B--2---:R-:W-:Y:S05]  /*81c0*/  @!P0 BRA `(.L_x_153) ;  /* 0xfffffffc00f08947 */ /* 0x004fea000383ffff */
[----:B------:R-:W-:Y:S05]  /*81d0*/  BRA `(.L_x_154) ;  /* 0xffffffbc00ac7947 */ /* 0x000fea000383ffff */
.L_x_77:
[----:B--2---:R2:W3:Y:S02]  /*81e0*/  SYNCS.PHASECHK.TRANS64.TRYWAIT P0, [R8+URZ+0xa0], R0 ;  /* 0x0000a000080075a7 */ /* 0x0044e400080011ff */
[----:B---3--:R-:W-:Y:S05]  /*81f0*/  @!P0 NANOSLEEP.SYNCS 0x989680 ;  /* 0x009896800000895d */ /* 0x008fea0003900000 */
[----:B------:R-:W3:Y:S02]  /*8200*/  @!P0 SYNCS.PHASECHK.TRANS64 P0, [R8+URZ+0xa0], R0 ;  /* 0x0000a000080085a7 */ /* 0x000ee400080010ff */
[----:B---3--:R-:W-:Y:S05]  /*8210*/  @!P0 BRA `(.L_x_77) ;  /* 0xfffffffc00f08947 */ /* 0x008fea000383ffff */
[----:B------:R-:W-:Y:S05]  /*8220*/  BRA `(.L_x_155) ;  /* 0xffffffc000d07947 */ /* 0x000fea000383ffff */
.L_x_80:
[----:B--2---:R-:W-:Y:S07]  /*8230*/  MOV R0, UR24 ;  /* 0x0000001800007c02 */ /* 0x004fee0008000f00 */
.L_x_156:
[----:B--2---:R2:W3:Y:S02]  /*8240*/  SYNCS.PHASECHK.TRANS64.TRYWAIT P1, [R0+URZ+0x98], R2 ;  /* 0x00009802000075a7 */ /* 0x0044e400080211ff */
[----:B---3--:R-:W-:Y:S05]  /*8250*/  @!P1 NANOSLEEP.SYNCS 0x989680 ;  /* 0x009896800000995d */ /* 0x008fea0003900000 */
[----:B------:R-:W3:Y:S02]  /*8260*/  @!P1 SYNCS.PHASECHK.TRANS64 P1, [R0+URZ+0x98], R2 ;  /* 0x00009802000095a7 */ /* 0x000ee400080210ff */
[----:B---3--:R-:W-:Y:S05]  /*8270*/  @!P1 BRA `(.L_x_156) ;  /* 0xfffffffc00f09947 */ /* 0x008fea000383ffff */
[----:B------:R-:W-:Y:S05]  /*8280*/  BRA `(.L_x_79) ;  /* 0xffffffc800487947 */ /* 0x000fea000383ffff */
.L_x_83:
[----:B------:R-:W-:Y:S07]  /*8290*/  MOV R0, UR4 ;  /* 0x0000000400007c02 */ /* 0x000fee0008000f00 */
.L_x_157:
[----:B--2---:R2:W3:Y:S02]  /*82a0*/  SYNCS.PHASECHK.TRANS64.TRYWAIT P0, [R0+URZ+0x78], R2 ;  /* 0x00007802000075a7 */ /* 0x0044e400080011ff */
[----:B---3--:R-:W-:Y:S05]  /*82b0*/  @!P0 NANOSLEEP.SYNCS 0x989680 ;  /* 0x009896800000895d */ /* 0x008fea0003900000 */
[----:B------:R-:W3:Y:S02]  /*82c0*/  @!P0 SYNCS.PHASECHK.TRANS64 P0, [R0+URZ+0x78], R2 ;  /* 0x00007802000085a7 */ /* 0x000ee400080010ff */
[----:B---3--:R-:W-:Y:S05]  /*82d0*/  @!P0 BRA `(.L_x_157) ;  /* 0xfffffffc00f08947 */ /* 0x008fea000383ffff */
[----:B------:R-:W-:Y:S05]  /*82e0*/  BRA `(.L_x_158) ;  /* 0xffffffc800a47947 */ /* 0x000fea000383ffff */
.L_x_84:
[----:B------:R-:W-:Y:S07]  /*82f0*/  MOV R2, UR5 ;  /* 0x0000000500027c02 */ /* 0x000fee0008000f00 */
.L_x_159:
[----:B--2---:R2:W3:Y:S02]  /*8300*/  SYNCS.PHASECHK.TRANS64.TRYWAIT P0, [R2+URZ+0x78], R0 ;  /* 0x00007800020075a7 */ /* 0x0044e400080011ff */
[----:B---3--:R-:W-:Y:S05]  /*8310*/  @!P0 NANOSLEEP.SYNCS 0x989680 ;  /* 0x009896800000895d */ /* 0x008fea0003900000 */
[----:B------:R-:W3:Y:S02]  /*8320*/  @!P0 SYNCS.PHASECHK.TRANS64 P0, [R2+URZ+0x78], R0 ;  /* 0x00007800020085a7 */ /* 0x000ee400080010ff */
[----:B---3--:R-:W-:Y:S05]  /*8330*/  @!P0 BRA `(.L_x_159) ;  /* 0xfffffffc00f08947 */ /* 0x008fea000383ffff */
[----:B------:R-:W-:Y:S05]  /*8340*/  BRA `(.L_x_160) ;  /* 0xffffffcc000c7947 */ /* 0x000fea000383ffff */
.L_x_86:
[----:B------:R-:W-:-:S07]  /*8350*/  MOV R0, UR4 ;  /* 0x0000000400007c02 */ /* 0x000fce0008000f00 */
.L_x_161:
[----:B---3--:R3:W4:Y:S02]  /*8360*/  SYNCS.PHASECHK.TRANS64.TRYWAIT P0, [R0+URZ], R2 ;  /* 0x00000002000075a7 */ /* 0x00872400080011ff */
[----:B----4-:R-:W-:Y:S05]  /*8370*/  @!P0 NANOSLEEP.SYNCS 0x989680 ;  /* 0x009896800000895d */ /* 0x010fea0003900000 */
[----:B------:R-:W4:Y:S02]  /*8380*/  @!P0 SYNCS.PHASECHK.TRANS64 P0, [R0+URZ], R2 ;  /* 0x00000002000085a7 */ /* 0x000f2400080010ff */
[----:B----4-:R-:W-:Y:S05]  /*8390*/  @!P0 BRA `(.L_x_161) ;  /* 0xfffffffc00f08947 */ /* 0x010fea000383ffff */
[----:B------:R-:W-:Y:S05]  /*83a0*/  BRA `(.L_x_162) ;  /* 0xffffffcc00a07947 */ /* 0x000fea000383ffff */
.L_x_87:
[----:B------:R-:W-:-:S07]  /*83b0*/  MOV R0, UR5 ;  /* 0x0000000500007c02 */ /* 0x000fce0008000f00 */
.L_x_163:
[----:B--2---:R2:W3:Y:S02]  /*83c0*/  SYNCS.PHASECHK.TRANS64.TRYWAIT P0, [R0+URZ], R2 ;  /* 0x00000002000075a7 */ /* 0x0044e400080011ff */
[----:B---3--:R-:W-:Y:S05]  /*83d0*/  @!P0 NANOSLEEP.SYNCS 0x989680 ;  /* 0x009896800000895d */ /* 0x008fea0003900000 */
[----:B------:R-:W3:Y:S02]  /*83e0*/  @!P0 SYNCS.PHASECHK.TRANS64 P0, [R0+URZ], R2 ;  /* 0x00000002000085a7 */ /* 0x000ee400080010ff */
[----:B---3--:R-:W-:Y:S05]  /*83f0*/  @!P0 BRA `(.L_x_163) ;  /* 0xfffffffc00f08947 */ /* 0x008fea000383ffff */
[----:B------:R-:W-:Y:S05]  /*8400*/  BRA `(.L_x_164) ;  /* 0xffffffcc00ac7947 */ /* 0x000fea000383ffff */
.L_x_89:
[----:B-1----:R1:W2:Y:S02]  /*8410*/  SYNCS.PHASECHK.TRANS64.TRYWAIT P0, [R0+URZ+0xa0], R2 ;  /* 0x0000a002000075a7 */ /* 0x0022a400080011ff */
[----:B--2---:R-:W-:Y:S05]  /*8420*/  @!P0 NANOSLEEP.SYNCS 0x989680 ;  /* 0x009896800000895d */ /* 0x004fea0003900000 */
[----:B------:R-:W2:Y:S02]  /*8430*/  @!P0 SYNCS.PHASECHK.TRANS64 P0, [R0+URZ+0xa0], R2 ;  /* 0x0000a002000085a7 */ /* 0x000ea400080010ff */
[----:B--2---:R-:W-:Y:S05]  /*8440*/  @!P0 BRA `(.L_x_89) ;  /* 0xfffffffc00f08947 */ /* 0x004fea000383ffff */
[----:B------:R-:W-:Y:S05]  /*8450*/  BRA `(.L_x_165) ;  /* 0xffffffd000987947 */ /* 0x000fea000383ffff */
.L_x_99:
[----:B-1----:R1:W3:Y:S02]  /*8460*/  SYNCS.PHASECHK.TRANS64.TRYWAIT P1, [R2+URZ+0x60], R4 ;  /* 0x00006004020075a7 */ /* 0x0022e400080211ff */
[----:B---3--:R-:W-:Y:S05]  /*8470*/  @!P1 NANOSLEEP.SYNCS 0x989680 ;  /* 0x009896800000995d */ /* 0x008fea0003900000 */
[----:B------:R-:W3:Y:S02]  /*8480*/  @!P1 SYNCS.PHASECHK.TRANS64 P1, [R2+URZ+0x60], R4 ;  /* 0x00006004020095a7 */ /* 0x000ee400080210ff */
[----:B---3--:R-:W-:Y:S05]  /*8490*/  @!P1 BRA `(.L_x_99) ;  /* 0xfffffffc00f09947 */ /* 0x008fea000383ffff */
[----:B------:R-:W-:Y:S05]  /*84a0*/  BRA `(.L_x_98) ;  /* 0xffffffe000087947 */ /* 0x000fea000383ffff */
.L_x_101:
[----:B-1----:R1:W2:Y:S02]  /*84b0*/  SYNCS.PHASECHK.TRANS64.TRYWAIT P0, [R27+URZ+0xc0], R3 ;  /* 0x0000c0031b0075a7 */ /* 0x0022a400080011ff */
[----:B--2---:R-:W-:Y:S05]  /*84c0*/  @!P0 NANOSLEEP.SYNCS 0x989680 ;  /* 0x009896800000895d */ /* 0x004fea0003900000 */
[----:B------:R-:W2:Y:S02]  /*84d0*/  @!P0 SYNCS.PHASECHK.TRANS64 P0, [R27+URZ+0xc0], R3 ;  /* 0x0000c0031b0085a7 */ /* 0x000ea400080010ff */
[----:B--2---:R-:W-:Y:S05]  /*84e0*/  @!P0 BRA `(.L_x_101) ;  /* 0xfffffffc00f08947 */ /* 0x004fea000383ffff */
[----:B------:R-:W-:Y:S05]  /*84f0*/  BRA `(.L_x_100) ;  /* 0xffffffe000587947 */ /* 0x000fea000383ffff */
.L_x_112:
[----:B-1----:R1:W2:Y:S02]  /*8500*/  SYNCS.PHASECHK.TRANS64.TRYWAIT P0, [R2+URZ+0x60], R63 ;  /* 0x0000603f020075a7 */ /* 0x0022a400080011ff */
[----:B--2---:R-:W-:Y:S05]  /*8510*/  @!P0 NANOSLEEP.SYNCS 0x989680 ;  /* 0x009896800000895d */ /* 0x004fea0003900000 */
[----:B------:R-:W2:Y:S02]  /*8520*/  @!P0 SYNCS.PHASECHK.TRANS64 P0, [R2+URZ+0x60], R63 ;  /* 0x0000603f020085a7 */ /* 0x000ea400080010ff */
[----:B--2---:R-:W-:Y:S05]  /*8530*/  @!P0 BRA `(.L_x_112) ;  /* 0xfffffffc00f08947 */ /* 0x004fea000383ffff */
[----:B------:R-:W-:Y:S05]  /*8540*/  BRA `(.L_x_111) ;  /* 0xffffffe8006c7947 */ /* 0x000fea000383ffff */
        .weak           $__internal_0_$__cuda_sm10x_tcgen05_guardrail_trap_col_being_dealloced_not_returned_by_alloc
        .type           $__internal_0_$__cuda_sm10x_tcgen05_guardrail_trap_col_being_dealloced_not_returned_by_alloc,@function
        .size           $__internal_0_$__cuda_sm10x_tcgen05_guardrail_trap_col_being_dealloced_not_returned_by_alloc,($__internal_1_$__cuda_sm10x_tcgen05_guardrail_trap_phase_invalid_during_alloc - $__internal_0_$__cuda_sm10x_tcgen05_guardrail_trap_col_being_dealloced_not_returned_by_alloc)
$__internal_0_$__cuda_sm10x_tcgen05_guardrail_trap_col_being_dealloced_not_returned_by_alloc:
[----:B------:R-:W-:Y:S05]  /*8550*/  BPT.TRAP 0x1 ;  /* 0x000000040000795c */ /* 0x000fea0000300000 */
[----:B------:R-:W-:-:S04]  /*8560*/  HFMA2 R3, -RZ, RZ, 0, 0 ;  /* 0x00000000ff037431 */ /* 0x000fc800000001ff */
[----:B------:R-:W-:Y:S05]  /*8570*/  RET.REL.NODEC R2 `(_ZN7cutlass13device_kernelINS_4gemm6kernel13GemmUniversalIN4cute5tupleIJiiiiEEENS1_10collective13CollectiveMmaINS1_35MainloopSm100TmaUmmaWarpSpecializedILi6ELi2ELi4ENS5_IJNS4_1CILi4EEENSA_ILi1EEESC_EEEEENS5_IJNSA_ILi64EEESF_NSA_ILi128EEEEEENS_6half_tENS5_IJlSC_lEEESI_SJ_NS4_8TiledMMAINS4_8MMA_AtomIJNS4_20SM100_MMA_F16BF16_SSISI_SI_fLi64ELi64ELNS4_4UMMA5MajorE0ELSO_0ELNSN_7ScaleInE0ELSP_0EEEEEENS4_6LayoutINS5_IJSC_SC_SC_EEENS5_IJNSA_ILi0EEESU_SU_EEEEENS5_IJNS4_10UnderscoreESX_SX_EEEEENS4_13SM90_TMA_LOADENS4_14ComposedLayoutINS4_7SwizzleILi3ELi4ELi3EEENS4_18smem_ptr_flag_bitsILi16EEENSS_INS5_IJNSA_ILi8EEESF_EEENS5_IJSF_SC_EEEEEEEvNS4_8identityENS4_23SM90_TMA_LOAD_MULTICASTES1A_vS1B_EENS_8epilogue10collective18CollectiveEpilogueINS1E_23Sm100TmaWarpSpecializedILi3ELi2ELi16ELb1ELb0EEEJSH_NS5_IJNSS_ISF_SC_EENSS_INSA_ILi32EEESC_EEEEESI_SJ_SI_SJ_NS1E_6fusion15FusionCallbacksIS1I_NS1N_17LinearCombinationISI_fSI_fLNS_15FloatRoundStyleE2EEESH_S1M_JEEENS4_5SM1004TMEM4LOAD26SM100_TMEM_LOAD_16dp256b4xES10_NS11_INS12_ILi2ELi4ELi3EEES15_NSS_INS5_IJS16_S1K_EEENS5_IJS1K_SC_EEEEEEENS4_17SM75_U32x4_LDSM_NENS4_14SM90_TMA_STOREES21_NS4_17SM90_U32x4_STSM_NENS4_39AutoVectorizingCopyWithAssumedAlignmentILi128EEEEEEvvEEEEvNT_6ParamsE) ;  /* 0xffffff7802a07950 */ /* 0x000fea0003c3ffff */
        .weak           $__internal_1_$__cuda_sm10x_tcgen05_guardrail_trap_phase_invalid_during_alloc
        .type           $__internal_1_$__cuda_sm10x_tcgen05_guardrail_trap_phase_invalid_during_alloc,@function
        .size           $__internal_1_$__cuda_sm10x_tcgen05_guardrail_trap_phase_invalid_during_alloc,($__internal_2_$__cuda_sm10x_tcgen05_guardrail_trap_unallocated_columns_being_dealloced - $__internal_1_$__cuda_sm10x_tcgen05_guardrail_trap_phase_invalid_during_alloc)
$__internal_1_$__cuda_sm10x_tcgen05_guardrail_trap_phase_invalid_during_alloc:
[----:B------:R-:W-:Y:S05]  /*8580*/  BPT.TRAP 0x1 ;  /* 0x000000040000795c */ /* 0x000fea0000300000 */
[----:B------:R-:W-:-:S04]  /*8590*/  MOV R5, 0x0 ;  /* 0x0000000000057802 */ /* 0x000fc80000000f00 */
[----:B------:R-:W-:Y:S05]  /*85a0*/  RET.REL.NODEC R4 `(_ZN7cutlass13device_kernelINS_4gemm6kernel13GemmUniversalIN4cute5tupleIJiiiiEEENS1_10collective13CollectiveMmaINS1_35MainloopSm100TmaUmmaWarpSpecializedILi6ELi2ELi4ENS5_IJNS4_1CILi4EEENSA_ILi1EEESC_EEEEENS5_IJNSA_ILi64EEESF_NSA_ILi128EEEEEENS_6half_tENS5_IJlSC_lEEESI_SJ_NS4_8TiledMMAINS4_8MMA_AtomIJNS4_20SM100_MMA_F16BF16_SSISI_SI_fLi64ELi64ELNS4_4UMMA5MajorE0ELSO_0ELNSN_7ScaleInE0ELSP_0EEEEEENS4_6LayoutINS5_IJSC_SC_SC_EEENS5_IJNSA_ILi0EEESU_SU_EEEEENS5_IJNS4_10UnderscoreESX_SX_EEEEENS4_13SM90_TMA_LOADENS4_14ComposedLayoutINS4_7SwizzleILi3ELi4ELi3EEENS4_18smem_ptr_flag_bitsILi16EEENSS_INS5_IJNSA_ILi8EEESF_EEENS5_IJSF_SC_EEEEEEEvNS4_8identityENS4_23SM90_TMA_LOAD_MULTICASTES1A_vS1B_EENS_8epilogue10collective18CollectiveEpilogueINS1E_23Sm100TmaWarpSpecializedILi3ELi2ELi16ELb1ELb0EEEJSH_NS5_IJNSS_ISF_SC_EENSS_INSA_ILi32EEESC_EEEEESI_SJ_SI_SJ_NS1E_6fusion15FusionCallbacksIS1I_NS1N_17LinearCombinationISI_fSI_fLNS_15FloatRoundStyleE2EEESH_S1M_JEEENS4_5SM1004TMEM4LOAD26SM100_TMEM_LOAD_16dp256b4xES10_NS11_INS12_ILi2ELi4ELi3EEES15_NSS_INS5_IJS16_S1K_EEENS5_IJS1K_SC_EEEEEEENS4_17SM75_U32x4_LDSM_NENS4_14SM90_TMA_STOREES21_NS4_17SM90_U32x4_STSM_NENS4_39AutoVectorizingCopyWithAssumedAlignmentILi128EEEEEEvvEEEEvNT_6ParamsE) ;  /* 0xffffff7804947950 */ /* 0x000fea0003c3ffff */
        .weak           $__internal_2_$__cuda_sm10x_tcgen05_guardrail_trap_unallocated_columns_being_dealloced
        .type           $__internal_2_$__cuda_sm10x_tcgen05_guardrail_trap_unallocated_columns_being_dealloced,@function
        .size           $__internal_2_$__cuda_sm10x_tcgen05_guardrail_trap_unallocated_columns_being_dealloced,(.L_x_167 - $__internal_2_$__cuda_sm10x_tcgen05_guardrail_trap_unallocated_columns_being_dealloced)
$__internal_2_$__cuda_sm10x_tcgen05_guardrail_trap_unallocated_columns_being_dealloced:
[----:B------:R-:W-:Y:S05]  /*85b0*/  BPT.TRAP 0x1 ;  /* 0x000000040000795c */ /* 0x000fea0000300000 */
[----:B------:R-:W-:-:S04]  /*85c0*/  HFMA2 R3, -RZ, RZ, 0, 0 ;  /* 0x00000000ff037431 */ /* 0x000fc800000001ff */
[----:B------:R-:W-:Y:S05]  /*85d0*/  RET.REL.NODEC R2 `(_ZN7cutlass13device_kernelINS_4gemm6kernel13GemmUniversalIN4cute5tupleIJiiiiEEENS1_10collective13CollectiveMmaINS1_35MainloopSm100TmaUmmaWarpSpecializedILi6ELi2ELi4ENS5_IJNS4_1CILi4EEENSA_ILi1EEESC_EEEEENS5_IJNSA_ILi64EEESF_NSA_ILi128EEEEEENS_6half_tENS5_IJlSC_lEEESI_SJ_NS4_8TiledMMAINS4_8MMA_AtomIJNS4_20SM100_MMA_F16BF16_SSISI_SI_fLi64ELi64ELNS4_4UMMA5MajorE0ELSO_0ELNSN_7ScaleInE0ELSP_0EEEEEENS4_6LayoutINS5_IJSC_SC_SC_EEENS5_IJNSA_ILi0EEESU_SU_EEEEENS5_IJNS4_10UnderscoreESX_SX_EEEEENS4_13SM90_TMA_LOADENS4_14ComposedLayoutINS4_7SwizzleILi3ELi4ELi3EEENS4_18smem_ptr_flag_bitsILi16EEENSS_INS5_IJNSA_ILi8EEESF_EEENS5_IJSF_SC_EEEEEEEvNS4_8identityENS4_23SM90_TMA_LOAD_MULTICASTES1A_vS1B_EENS_8epilogue10collective18CollectiveEpilogueINS1E_23Sm100TmaWarpSpecializedILi3ELi2ELi16ELb1ELb0EEEJSH_NS5_IJNSS_ISF_SC_EENSS_INSA_ILi32EEESC_EEEEESI_SJ_SI_SJ_NS1E_6fusion15FusionCallbacksIS1I_NS1N_17LinearCombinationISI_fSI_fLNS_15FloatRoundStyleE2EEESH_S1M_JEEENS4_5SM1004TMEM4LOAD26SM100_TMEM_LOAD_16dp256b4xES10_NS11_INS12_ILi2ELi4ELi3EEES15_NSS_INS5_IJS16_S1K_EEENS5_IJS1K_SC_EEEEEEENS4_17SM75_U32x4_LDSM_NENS4_14SM90_TMA_STOREES21_NS4_17SM90_U32x4_STSM_NENS4_39AutoVectorizingCopyWithAssumedAlignmentILi128EEEEEEvvEEEEvNT_6ParamsE) ;  /* 0xffffff7802887950 */ /* 0x000fea0003c3ffff */
.L_x_166:
[----:B------:R-:W-:-:S00]  /*85e0*/  BRA `(.L_x_166) ;  /* 0xfffffffc00fc7947 */ /* 0x000fc0000383ffff */
[----:B------:R-:W-:-:S00]  /*85f0*/  NOP ;  /* 0x0000000000007918 */ /* 0x000fc00000000000 */
        /* <DEDUP_REMOVED lines=8> */
.L_x_167:


//--------------------- .nv.global.init           --------------------------
	.section	.nv.global.init,"aw",@progbits
.nv.global.init:
	.type		$str$27,@object
	.size		$str$27,($str$28 - $str$27)
$str$27:
        /*0000*/ 	.byte	0x28, 0x61, 0x64, 0x64, 0x72, 0x65, 0x73, 0x73, 0x20, 0x26, 0x20, 0x6d, 0x61, 0x73, 0x6b, 0x29
        /*0010*/ 	.byte	0x20, 0x3d, 0x3d, 0x20, 0x30, 0x00
	.type		$str$28,@object
	.size		$str$28,($str$26 - $str$28)
$str$28:
        /*0016*/ 	.byte	0x2f, 0x74, 0x6d, 0x70, 0x2f, 0x63, 0x75, 0x74, 0x6c, 0x61, 0x73, 0x73, 0x5f, 0x73, 0x77, 0x65
        /*0026*/ 	.byte	0x65, 0x70, 0x5f, 0x73, 0x72, 0x63, 0x2f, 0x69, 0x6e, 0x63, 0x6c, 0x75, 0x64, 0x65, 0x2f, 0x63
        /*0036*/ 	.byte	0x75, 0x74, 0x65, 0x2f, 0x70, 0x6f, 0x69, 0x6e, 0x74, 0x65, 0x72, 0x5f, 0x66, 0x6c, 0x61, 0x67
        /*0046*/ 	.byte	0x67, 0x65, 0x64, 0x2e, 0x68, 0x70, 0x70, 0x00
	.type		$str$26,@object
	.size		$str$26,($str$25 - $str$26)
$str$26:
        /*004e*/ 	.byte	0x2f, 0x74, 0x6d, 0x70, 0x2f, 0x63, 0x75, 0x74, 0x6c, 0x61, 0x73, 0x73, 0x5f, 0x73, 0x77, 0x65
        /*005e*/ 	.byte	0x65, 0x70, 0x5f, 0x73, 0x72, 0x63, 0x2f, 0x69, 0x6e, 0x63, 0x6c, 0x75, 0x64, 0x65, 0x2f, 0x63
        /*006e*/ 	.byte	0x75, 0x74, 0x65, 0x2f, 0x61, 0x74, 0x6f, 0x6d, 0x2f, 0x63, 0x6f, 0x70, 0x79, 0x5f, 0x74, 0x72
        /*007e*/ 	.byte	0x61, 0x69, 0x74, 0x73, 0x5f, 0x73, 0x6d, 0x31, 0x30, 0x30, 0x2e, 0x68, 0x70, 0x70, 0x00
	.type		$str$25,@object
	.size		$str$25,(__unnamed_1 - $str$25)
$str$25:
        /*008d*/ 	.byte	0x28, 0x28, 0x75, 0x69, 0x6e, 0x74, 0x33, 0x32, 0x5f, 0x74, 0x28, 0x74, 0x68, 0x72, 0x65, 0x61
        /*009d*/ 	.byte	0x64, 0x49, 0x64, 0x78, 0x2e, 0x78, 0x29, 0x20, 0x2f, 0x20, 0x33, 0x32, 0x29, 0x20, 0x25, 0x20
        /*00ad*/ 	.byte	0x34, 0x29, 0x20, 0x3d, 0x3d, 0x20, 0x28, 0x28, 0x28, 0x74, 0x6d, 0x65, 0x6d, 0x5f, 0x61, 0x64
        /*00bd*/ 	.byte	0x64, 0x72, 0x20, 0x3e, 0x3e, 0x20, 0x31, 0x36, 0x29, 0x20, 0x2f, 0x20, 0x33, 0x32, 0x29, 0x20
        /*00cd*/ 	.byte	0x25, 0x20, 0x34, 0x29, 0x00
	.type		__unnamed_1,@object
	.size		__unnamed_1,(__unnamed_2 - __unnamed_1)
__unnamed_1:
        /*00d2*/ 	.byte	0x61, 0x75, 0x74, 0x6f, 0x20, 0x63, 0x75, 0x74, 0x65, 0x3a, 0x3a, 0x61, 0x73, 0x5f, 0x70, 0x6f
        /* <DEDUP_REMOVED lines=24> */
        /*0262*/ 	.byte	0x3e, 0x3e, 0x3e, 0x5d, 0x00
	.type		__unnamed_2,@object
	.size		__unnamed_2,(.L_2 - __unnamed_2)
__unnamed_2:
        /* <DEDUP_REMOVED lines=46> */
.L_2:


//--------------------- .nv.shared._ZN7cutlass13device_kernelINS_4gemm6kernel13GemmUniversalIN4cute5tupleIJiiiiEEENS1_10collective13CollectiveMmaINS1_35MainloopSm100TmaUmmaWarpSpecializedILi6ELi2ELi4ENS5_IJNS4_1CILi4EEENSA_ILi1EEESC_EEEEENS5_IJNSA_ILi64EEESF_NSA_ILi128EEEEEENS_6half_tENS5_IJlSC_lEEESI_SJ_NS4_8TiledMMAINS4_8MMA_AtomIJNS4_20SM100_MMA_F16BF16_SSISI_SI_fLi64ELi64ELNS4_4UMMA5MajorE0ELSO_0ELNSN_7ScaleInE0ELSP_0EEEEEENS4_6LayoutINS5_IJSC_SC_SC_EEENS5_IJNSA_ILi0EEESU_SU_EEEEENS5_IJNS4_10UnderscoreESX_SX_EEEEENS4_13SM90_TMA_LOADENS4_14ComposedLayoutINS4_7SwizzleILi3ELi4ELi3EEENS4_18smem_ptr_flag_bitsILi16EEENSS_INS5_IJNSA_ILi8EEESF_EEENS5_IJSF_SC_EEEEEEEvNS4_8identityENS4_23SM90_TMA_LOAD_MULTICASTES1A_vS1B_EENS_8epilogue10collective18CollectiveEpilogueINS1E_23Sm100TmaWarpSpecializedILi3ELi2ELi16ELb1ELb0EEEJSH_NS5_IJNSS_ISF_SC_EENSS_INSA_ILi32EEESC_EEEEESI_SJ_SI_SJ_NS1E_6fusion15FusionCallbacksIS1I_NS1N_17LinearCombinationISI_fSI_fLNS_15FloatRoundStyleE2EEESH_S1M_JEEENS4_5SM1004TMEM4LOAD26SM100_TMEM_LOAD_16dp256b4xES10_NS11_INS12_ILi2ELi4ELi3EEES15_NSS_INS5_IJS16_S1K_EEENS5_IJS1K_SC_EEEEEEENS4_17SM75_U32x4_LDSM_NENS4_14SM90_TMA_STOREES21_NS4_17SM90_U32x4_STSM_NENS4_39AutoVectorizingCopyWithAssumedAlignmentILi128EEEEEEvvEEEEvNT_6ParamsE --------------------------
	.section	.nv.shared._ZN7cutlass13device_kernelINS_4gemm6kernel13GemmUniversalIN4cute5tupleIJiiiiEEENS1_10collective13CollectiveMmaINS1_35MainloopSm100TmaUmmaWarpSpecializedILi6ELi2ELi4ENS5_IJNS4_1CILi4EEENSA_ILi1EEESC_EEEEENS5_IJNSA_ILi64EEESF_NSA_ILi128EEEEEENS_6half_tENS5_IJlSC_lEEESI_SJ_NS4_8TiledMMAINS4_8MMA_AtomIJNS4_20SM100_MMA_F16BF16_SSISI_SI_fLi64ELi64ELNS4_4UMMA5MajorE0ELSO_0ELNSN_7ScaleInE0ELSP_0EEEEEENS4_6LayoutINS5_IJSC_SC_SC_EEENS5_IJNSA_ILi0EEESU_SU_EEEEENS5_IJNS4_10UnderscoreESX_SX_EEEEENS4_13SM90_TMA_LOADENS4_14ComposedLayoutINS4_7SwizzleILi3ELi4ELi3EEENS4_18smem_ptr_flag_bitsILi16EEENSS_INS5_IJNSA_ILi8EEESF_EEENS5_IJSF_SC_EEEEEEEvNS4_8identityENS4_23SM90_TMA_LOAD_MULTICASTES1A_vS1B_EENS_8epilogue10collective18CollectiveEpilogueINS1E_23Sm100TmaWarpSpecializedILi3ELi2ELi16ELb1ELb0EEEJSH_NS5_IJNSS_ISF_SC_EENSS_INSA_ILi32EEESC_EEEEESI_SJ_SI_SJ_NS1E_6fusion15FusionCallbacksIS1I_NS1N_17LinearCombinationISI_fSI_fLNS_15FloatRoundStyleE2EEESH_S1M_JEEENS4_5SM1004TMEM4LOAD26SM100_TMEM_LOAD_16dp256b4xES10_NS11_INS12_ILi2ELi4ELi3EEES15_NSS_INS5_IJS16_S1K_EEENS5_IJS1K_SC_EEEEEEENS4_17SM75_U32x4_LDSM_NENS4_14SM90_TMA_STOREES21_NS4_17SM90_U32x4_STSM_NENS4_39AutoVectorizingCopyWithAssumedAlignmentILi128EEEEEEvvEEEEvNT_6ParamsE,"aw",@nobits
	.sectionflags	@""
	.align	16
	.zero		1024


//--------------------- .nv.shared.reserved.0     --------------------------
	.section	.nv.shared.reserved.0,"aw",@nobits
	.weak		__nv_reservedSMEM_offset_0_alias
	.size		__nv_reservedSMEM_offset_0_alias, 0, 64
	.other		__nv_reservedSMEM_offset_0_alias,@"STO_CUDA_RESERVED_SHARED STV_DEFAULT"
__nv_reservedSMEM_offset_0_alias:
	.zero		0
.nv.shared.reserved.0:
	.zero		64
	.weak		__nv_reservedSMEM_tcgen05_partition
	.type		__nv_reservedSMEM_tcgen05_partition,@object
	.size		__nv_reservedSMEM_tcgen05_partition,(.L_0 - __nv_reservedSMEM_tcgen05_partition)
__nv_reservedSMEM_tcgen05_partition:
	.zero		32
.L_0:


//--------------------- .nv.global                --------------------------
	.section	.nv.global,"aw",@nobits
.nv.global:
	.type		_ZN40_INTERNAL_13c5e642_4_k_cu_2646518b_195084cute1_E,@object
	.size		_ZN40_INTERNAL_13c5e642_4_k_cu_2646518b_195084cute1_E,(_ZN40_INTERNAL_13c5e642_4_k_cu_2646518b_195084cuda3std3__45__cpo6cbeginE - _ZN40_INTERNAL_13c5e642_4_k_cu_2646518b_195084cute1_E)
_ZN40_INTERNAL_13c5e642_4_k_cu_2646518b_195084cute1_E:
	.zero		1
	.type		_ZN40_INTERNAL_13c5e642_4_k_cu_2646518b_195084cuda3std3__45__cpo6cbeginE,@object
	.size		_ZN40_INTERNAL_13c5e642_4_k_cu_2646518b_195084cuda3std3__45__cpo6cbeginE,(_ZN40_INTERNAL_13c5e642_4_k_cu_2646518b_195084cuda3std3__48in_placeE - _ZN40_INTERNAL_13c5e642_4_k_cu_2646518b_195084cuda3std3__45__cpo6cbeginE)
_ZN40_INTERNAL_13c5e642_4_k_cu_2646518b_195084cuda3std3__45__cpo6cbeginE:
	.zero		1
	.type		_ZN40_INTERNAL_13c5e642_4_k_cu_2646518b_195084cuda3std3__48in_placeE,@object
	.size		_ZN40_INTERNAL_13c5e642_4_k_cu_2646518b_195084cuda3std3__48in_placeE,(_ZN40_INTERNAL_13c5e642_4_k_cu_2646518b_195084cuda3std6ranges3__45__cpo9iter_moveE - _ZN40_INTERNAL_13c5e642_4_k_cu_2646518b_195084cuda3std3__48in_placeE)
_ZN40_INTERNAL_13c5e642_4_k_cu_2646518b_195084cuda3std3__48in_placeE:
	.zero		1
	.type		_ZN40_INTERNAL_13c5e642_4_k_cu_2646518b_195084cuda3std6ranges3__45__cpo9iter_moveE,@object
	.size		_ZN40_INTERNAL_13c5e642_4_k_cu_2646518b_195084cuda3std6ranges3__45__cpo9iter_moveE,(_ZN40_INTERNAL_13c5e642_4_k_cu_2646518b_195084cuda3std3__45__cpo5beginE - _ZN40_INTERNAL_13c5e642_4_k_cu_2646518b_195084cuda3std6ranges3__45__cpo9iter_moveE)
_ZN40_INTERNAL_13c5e642_4_k_cu_2646518b_195084cuda3std6ranges3__45__cpo9iter_moveE:
	.zero		1
	.type		_ZN40_INTERNAL_13c5e642_4_k_cu_2646518b_195084cuda3std3__45__cpo5beginE,@object
	.size		_ZN40_INTERNAL_13c5e642_4_k_cu_2646518b_195084cuda3std3__45__cpo5beginE,(_ZN40_INTERNAL_13c5e642_4_k_cu_2646518b_195084cuda3std3__442_GLOBAL__N__13c5e642_4_k_cu_2646518b_195086ignoreE - _ZN40_INTERNAL_13c5e642_4_k_cu_2646518b_195084cuda3std3__45__cpo5beginE)
_ZN40_INTERNAL_13c5e642_4_k_cu_2646518b_195084cuda3std3__45__cpo5beginE:
	.zero		1
	.type		_ZN40_INTERNAL_13c5e642_4_k_cu_2646518b_195084cuda3std3__442_GLOBAL__N__13c5e642_4_k_cu_2646518b_195086ignoreE,@object
	.size		_ZN40_INTERNAL_13c5e642_4_k_cu_2646518b_195084cuda3std3__442_GLOBAL__N__13c5e642_4_k_cu_2646518b_195086ignoreE,(_ZN40_INTERNAL_13c5e642_4_k_cu_2646518b_195084cute7productE - _ZN40_INTERNAL_13c5e642_4_k_cu_2646518b_195084cuda3std3__442_GLOBAL__N__13c5e642_4_k_cu_2646518b_195086ignoreE)
_ZN40_INTERNAL_13c5e642_4_k_cu_2646518b_195084cuda3std3__442_GLOBAL__N__13c5e642_4_k_cu_2646518b_195086ignoreE:
	.zero		1
	.type		_ZN40_INTERNAL_13c5e642_4_k_cu_2646518b_195084cute7productE,@object
	.size		_ZN40_INTERNAL_13c5e642_4_k_cu_2646518b_195084cute7productE,(_ZN40_INTERNAL_13c5e642_4_k_cu_2646518b_195084cuda3std3__45__cpo3endE - _ZN40_INTERNAL_13c5e642_4_k_cu_2646518b_195084cute7productE)
_ZN40_INTERNAL_13c5e642_4_k_cu_2646518b_195084cute7productE:
	.zero		1
	.type		_ZN40_INTERNAL_13c5e642_4_k_cu_2646518b_195084cuda3std3__45__cpo3endE,@object
	.size		_ZN40_INTERNAL_13c5e642_4_k_cu_2646518b_195084cuda3std3__45__cpo3endE,(_ZN40_INTERNAL_13c5e642_4_k_cu_2646518b_195084cuda3std3__419piecewise_constructE - _ZN40_INTERNAL_13c5e642_4_k_cu_2646518b_195084cuda3std3__45__cpo3endE)
_ZN40_INTERNAL_13c5e642_4_k_cu_2646518b_195084cuda3std3__45__cpo3endE:
	.zero		1
	.type		_ZN40_INTERNAL_13c5e642_4_k_cu_2646518b_195084cuda3std3__419piecewise_constructE,@object
	.size		_ZN40_INTERNAL_13c5e642_4_k_cu_2646518b_195084cuda3std3__419piecewise_constructE,(_ZN40_INTERNAL_13c5e642_4_k_cu_2646518b_195084cuda3std3__45__cpo4cendE - _ZN40_INTERNAL_13c5e642_4_k_cu_2646518b_195084cuda3std3__419piecewise_constructE)
_ZN40_INTERNAL_13c5e642_4_k_cu_2646518b_195084cuda3std3__419piecewise_constructE:
	.zero		1
	.type		_ZN40_INTERNAL_13c5e642_4_k_cu_2646518b_195084cuda3std3__45__cpo4cendE,@object
	.size		_ZN40_INTERNAL_13c5e642_4_k_cu_2646518b_195084cuda3std3__45__cpo4cendE,(_ZN40_INTERNAL_13c5e642_4_k_cu_2646518b_195084cuda3std6ranges3__45__cpo4swapE - _ZN40_INTERNAL_13c5e642_4_k_cu_2646518b_195084cuda3std3__45__cpo4cendE)
_ZN40_INTERNAL_13c5e642_4_k_cu_2646518b_195084cuda3std3__45__cpo4cendE:
	.zero		1
	.type		_ZN40_INTERNAL_13c5e642_4_k_cu_2646518b_195084cuda3std6ranges3__45__cpo4swapE,@object
	.size		_ZN40_INTERNAL_13c5e642_4_k_cu_2646518b_195084cuda3std6ranges3__45__cpo4swapE,(.L_10 - _ZN40_INTERNAL_13c5e642_4_k_cu_2646518b_195084cuda3std6ranges3__45__cpo4swapE)
_ZN40_INTERNAL_13c5e642_4_k_cu_2646518b_195084cuda3std6ranges3__45__cpo4swapE:
	.zero		1
.L_10:


//--------------------- .nv.constant0._ZN7cutlass13device_kernelINS_4gemm6kernel13GemmUniversalIN4cute5tupleIJiiiiEEENS1_10collective13CollectiveMmaINS1_35MainloopSm100TmaUmmaWarpSpecializedILi6ELi2ELi4ENS5_IJNS4_1CILi4EEENSA_ILi1EEESC_EEEEENS5_IJNSA_ILi64EEESF_NSA_ILi128EEEEEENS_6half_tENS5_IJlSC_lEEESI_SJ_NS4_8TiledMMAINS4_8MMA_AtomIJNS4_20SM100_MMA_F16BF16_SSISI_SI_fLi64ELi64ELNS4_4UMMA5MajorE0ELSO_0ELNSN_7ScaleInE0ELSP_0EEEEEENS4_6LayoutINS5_IJSC_SC_SC_EEENS5_IJNSA_ILi0EEESU_SU_EEEEENS5_IJNS4_10UnderscoreESX_SX_EEEEENS4_13SM90_TMA_LOADENS4_14ComposedLayoutINS4_7SwizzleILi3ELi4ELi3EEENS4_18smem_ptr_flag_bitsILi16EEENSS_INS5_IJNSA_ILi8EEESF_EEENS5_IJSF_SC_EEEEEEEvNS4_8identityENS4_23SM90_TMA_LOAD_MULTICASTES1A_vS1B_EENS_8epilogue10collective18CollectiveEpilogueINS1E_23Sm100TmaWarpSpecializedILi3ELi2ELi16ELb1ELb0EEEJSH_NS5_IJNSS_ISF_SC_EENSS_INSA_ILi32EEESC_EEEEESI_SJ_SI_SJ_NS1E_6fusion15FusionCallbacksIS1I_NS1N_17LinearCombinationISI_fSI_fLNS_15FloatRoundStyleE2EEESH_S1M_JEEENS4_5SM1004TMEM4LOAD26SM100_TMEM_LOAD_16dp256b4xES10_NS11_INS12_ILi2ELi4ELi3EEES15_NSS_INS5_IJS16_S1K_EEENS5_IJS1K_SC_EEEEEEENS4_17SM75_U32x4_LDSM_NENS4_14SM90_TMA_STOREES21_NS4_17SM90_U32x4_STSM_NENS4_39AutoVectorizingCopyWithAssumedAlignmentILi128EEEEEEvvEEEEvNT_6ParamsE --------------------------
	.section	.nv.constant0._ZN7cutlass13device_kernelINS_4gemm6kernel13GemmUniversalIN4cute5tupleIJiiiiEEENS1_10collective13CollectiveMmaINS1_35MainloopSm100TmaUmmaWarpSpecializedILi6ELi2ELi4ENS5_IJNS4_1CILi4EEENSA_ILi1EEESC_EEEEENS5_IJNSA_ILi64EEESF_NSA_ILi128EEEEEENS_6half_tENS5_IJlSC_lEEESI_SJ_NS4_8TiledMMAINS4_8MMA_AtomIJNS4_20SM100_MMA_F16BF16_SSISI_SI_fLi64ELi64ELNS4_4UMMA5MajorE0ELSO_0ELNSN_7ScaleInE0ELSP_0EEEEEENS4_6LayoutINS5_IJSC_SC_SC_EEENS5_IJNSA_ILi0EEESU_SU_EEEEENS5_IJNS4_10UnderscoreESX_SX_EEEEENS4_13SM90_TMA_LOADENS4_14ComposedLayoutINS4_7SwizzleILi3ELi4ELi3EEENS4_18smem_ptr_flag_bitsILi16EEENSS_INS5_IJNSA_ILi8EEESF_EEENS5_IJSF_SC_EEEEEEEvNS4_8identityENS4_23SM90_TMA_LOAD_MULTICASTES1A_vS1B_EENS_8epilogue10collective18CollectiveEpilogueINS1E_23Sm100TmaWarpSpecializedILi3ELi2ELi16ELb1ELb0EEEJSH_NS5_IJNSS_ISF_SC_EENSS_INSA_ILi32EEESC_EEEEESI_SJ_SI_SJ_NS1E_6fusion15FusionCallbacksIS1I_NS1N_17LinearCombinationISI_fSI_fLNS_15FloatRoundStyleE2EEESH_S1M_JEEENS4_5SM1004TMEM4LOAD26SM100_TMEM_LOAD_16dp256b4xES10_NS11_INS12_ILi2ELi4ELi3EEES15_NSS_INS5_IJS16_S1K_EEENS5_IJS1K_SC_EEEEEEENS4_17SM75_U32x4_LDSM_NENS4_14SM90_TMA_STOREES21_NS4_17SM90_U32x4_STSM_NENS4_39AutoVectorizingCopyWithAssumedAlignmentILi128EEEEEEvvEEEEvNT_6ParamsE,"a",@progbits
	.sectionflags	@""
	.align	4
.nv.constant0._ZN7cutlass13device_kernelINS_4gemm6kernel13GemmUniversalIN4cute5tupleIJiiiiEEENS1_10collective13CollectiveMmaINS1_35MainloopSm100TmaUmmaWarpSpecializedILi6ELi2ELi4ENS5_IJNS4_1CILi4EEENSA_ILi1EEESC_EEEEENS5_IJNSA_ILi64EEESF_NSA_ILi128EEEEEENS_6half_tENS5_IJlSC_lEEESI_SJ_NS4_8TiledMMAINS4_8MMA_AtomIJNS4_20SM100_MMA_F16BF16_SSISI_SI_fLi64ELi64ELNS4_4UMMA5MajorE0ELSO_0ELNSN_7ScaleInE0ELSP_0EEEEEENS4_6LayoutINS5_IJSC_SC_SC_EEENS5_IJNSA_ILi0EEESU_SU_EEEEENS5_IJNS4_10UnderscoreESX_SX_EEEEENS4_13SM90_TMA_LOADENS4_14ComposedLayoutINS4_7SwizzleILi3ELi4ELi3EEENS4_18smem_ptr_flag_bitsILi16EEENSS_INS5_IJNSA_ILi8EEESF_EEENS5_IJSF_SC_EEEEEEEvNS4_8identityENS4_23SM90_TMA_LOAD_MULTICASTES1A_vS1B_EENS_8epilogue10collective18CollectiveEpilogueINS1E_23Sm100TmaWarpSpecializedILi3ELi2ELi16ELb1ELb0EEEJSH_NS5_IJNSS_ISF_SC_EENSS_INSA_ILi32EEESC_EEEEESI_SJ_SI_SJ_NS1E_6fusion15FusionCallbacksIS1I_NS1N_17LinearCombinationISI_fSI_fLNS_15FloatRoundStyleE2EEESH_S1M_JEEENS4_5SM1004TMEM4LOAD26SM100_TMEM_LOAD_16dp256b4xES10_NS11_INS12_ILi2ELi4ELi3EEES15_NSS_INS5_IJS16_S1K_EEENS5_IJS1K_SC_EEEEEEENS4_17SM75_U32x4_LDSM_NENS4_14SM90_TMA_STOREES21_NS4_17SM90_U32x4_STSM_NENS4_39AutoVectorizingCopyWithAssumedAlignmentILi128EEEEEEvvEEEEvNT_6ParamsE:
	.zero		2944


//--------------------- SYMBOLS --------------------------

	.type		.nv.reservedSmem.offset0,@object
	.size		.nv.reservedSmem.offset0,0x4
	.type		.nv.reservedSmem.cap,@object
	.size		.nv.reservedSmem.cap,0x4
	.type		__assertfail,@function
